//
// Generated by NVIDIA NVVM Compiler
//
// Compiler Build ID: CL-36424714
// Cuda compilation tools, release 13.0, V13.0.88
// Based on NVVM 20.0.0
//

.version 9.0
.target sm_100
.address_size 64

	// .globl	mymatmul_kernel0
// _ZZ16mymatmul_kernel0E11data_shared has been demoted
// _ZZ16mymatmul_kernel0E13kernel_shared has been demoted

.visible .entry mymatmul_kernel0(
	.param .u64 .ptr .align 1 mymatmul_kernel0_param_0,
	.param .u64 .ptr .align 1 mymatmul_kernel0_param_1,
	.param .u64 .ptr .align 1 mymatmul_kernel0_param_2
)
.maxntid 1024
{
	.reg .pred 	%p<7>;
	.reg .b32 	%r<64>;
	.reg .b32 	%f<943>;
	.reg .b64 	%rd<16>;
	// demoted variable
	.shared .align 4 .b8 _ZZ16mymatmul_kernel0E11data_shared[4096];
	// demoted variable
	.shared .align 4 .b8 _ZZ16mymatmul_kernel0E13kernel_shared[32768];
	mov.b32 	%r61, 0;
	mov.f32 	%f815, 0f00000000;
	mov.u32 	%r9, %tid.x;
	shl.b32 	%r10, %r9, 7;
	or.b32  	%r11, %r10, %r9;
	and.b32  	%r12, %r11, 130055;
	mov.u32 	%r13, %ctaid.x;
	shl.b32 	%r14, %r13, 15;
	and.b32  	%r15, %r14, 2147352576;
	or.b32  	%r16, %r12, %r15;
	shl.b32 	%r18, %r9, 2;
	mov.u32 	%r19, _ZZ16mymatmul_kernel0E11data_shared;
	add.s32 	%r20, %r19, %r18;
	mov.f32 	%f816, %f815;
	mov.f32 	%f817, %f815;
	mov.f32 	%f818, %f815;
	mov.f32 	%f819, %f815;
	mov.f32 	%f820, %f815;
	mov.f32 	%f821, %f815;
	mov.f32 	%f822, %f815;
	mov.f32 	%f823, %f815;
	mov.f32 	%f824, %f815;
	mov.f32 	%f825, %f815;
	mov.f32 	%f826, %f815;
	mov.f32 	%f827, %f815;
	mov.f32 	%f828, %f815;
	mov.f32 	%f829, %f815;
	mov.f32 	%f830, %f815;
	mov.f32 	%f831, %f815;
	mov.f32 	%f832, %f815;
	mov.f32 	%f833, %f815;
	mov.f32 	%f834, %f815;
	mov.f32 	%f835, %f815;
	mov.f32 	%f836, %f815;
	mov.f32 	%f837, %f815;
	mov.f32 	%f838, %f815;
	mov.f32 	%f839, %f815;
	mov.f32 	%f840, %f815;
	mov.f32 	%f841, %f815;
	mov.f32 	%f842, %f815;
	mov.f32 	%f843, %f815;
	mov.f32 	%f844, %f815;
	mov.f32 	%f845, %f815;
	mov.f32 	%f846, %f815;
	mov.f32 	%f847, %f815;
	mov.f32 	%f848, %f815;
	mov.f32 	%f849, %f815;
	mov.f32 	%f850, %f815;
	mov.f32 	%f851, %f815;
	mov.f32 	%f852, %f815;
	mov.f32 	%f853, %f815;
	mov.f32 	%f854, %f815;
	mov.f32 	%f855, %f815;
	mov.f32 	%f856, %f815;
	mov.f32 	%f857, %f815;
	mov.f32 	%f858, %f815;
	mov.f32 	%f859, %f815;
	mov.f32 	%f860, %f815;
	mov.f32 	%f861, %f815;
	mov.f32 	%f862, %f815;
	mov.f32 	%f863, %f815;
	mov.f32 	%f864, %f815;
	mov.f32 	%f865, %f815;
	mov.f32 	%f866, %f815;
	mov.f32 	%f867, %f815;
	mov.f32 	%f868, %f815;
	mov.f32 	%f869, %f815;
	mov.f32 	%f870, %f815;
	mov.f32 	%f871, %f815;
	mov.f32 	%f872, %f815;
	mov.f32 	%f873, %f815;
	mov.f32 	%f874, %f815;
	mov.f32 	%f875, %f815;
	mov.f32 	%f876, %f815;
	mov.f32 	%f877, %f815;
	mov.f32 	%f878, %f815;
	mov.f32 	%f879, %f815;
	mov.f32 	%f880, %f815;
	mov.f32 	%f881, %f815;
	mov.f32 	%f882, %f815;
	mov.f32 	%f883, %f815;
	mov.f32 	%f884, %f815;
	mov.f32 	%f885, %f815;
	mov.f32 	%f886, %f815;
	mov.f32 	%f887, %f815;
	mov.f32 	%f888, %f815;
	mov.f32 	%f889, %f815;
	mov.f32 	%f890, %f815;
	mov.f32 	%f891, %f815;
	mov.f32 	%f892, %f815;
	mov.f32 	%f893, %f815;
	mov.f32 	%f894, %f815;
	mov.f32 	%f895, %f815;
	mov.f32 	%f896, %f815;
	mov.f32 	%f897, %f815;
	mov.f32 	%f898, %f815;
	mov.f32 	%f899, %f815;
	mov.f32 	%f900, %f815;
	mov.f32 	%f901, %f815;
	mov.f32 	%f902, %f815;
	mov.f32 	%f903, %f815;
	mov.f32 	%f904, %f815;
	mov.f32 	%f905, %f815;
	mov.f32 	%f906, %f815;
	mov.f32 	%f907, %f815;
	mov.f32 	%f908, %f815;
	mov.f32 	%f909, %f815;
	mov.f32 	%f910, %f815;
	mov.f32 	%f911, %f815;
	mov.f32 	%f912, %f815;
	mov.f32 	%f913, %f815;
	mov.f32 	%f914, %f815;
	mov.f32 	%f915, %f815;
	mov.f32 	%f916, %f815;
	mov.f32 	%f917, %f815;
	mov.f32 	%f918, %f815;
	mov.f32 	%f919, %f815;
	mov.f32 	%f920, %f815;
	mov.f32 	%f921, %f815;
	mov.f32 	%f922, %f815;
	mov.f32 	%f923, %f815;
	mov.f32 	%f924, %f815;
	mov.f32 	%f925, %f815;
	mov.f32 	%f926, %f815;
	mov.f32 	%f927, %f815;
	mov.f32 	%f928, %f815;
	mov.f32 	%f929, %f815;
	mov.f32 	%f930, %f815;
	mov.f32 	%f931, %f815;
	mov.f32 	%f932, %f815;
	mov.f32 	%f933, %f815;
	mov.f32 	%f934, %f815;
	mov.f32 	%f935, %f815;
	mov.f32 	%f936, %f815;
	mov.f32 	%f937, %f815;
	mov.f32 	%f938, %f815;
	mov.f32 	%f939, %f815;
	mov.f32 	%f940, %f815;
	mov.f32 	%f941, %f815;
	mov.f32 	%f942, %f815;
$L__BB0_1:
	ld.param.u64 	%rd14, [mymatmul_kernel0_param_1];
	ld.param.u64 	%rd13, [mymatmul_kernel0_param_0];
	bar.sync 	0;
	shl.b32 	%r8, %r61, 3;
	add.s32 	%r17, %r16, %r8;
	cvta.to.global.u64 	%rd4, %rd13;
	mul.wide.u32 	%rd5, %r17, 4;
	add.s64 	%rd6, %rd4, %rd5;
	ld.global.nc.f32 	%f514, [%rd6];
	st.shared.f32 	[%r20], %f514;
	shl.b32 	%r21, %r61, 15;
	shl.b32 	%r22, %r13, 10;
	and.b32  	%r23, %r22, 3072;
	or.b32  	%r24, %r23, %r9;
	or.b32  	%r25, %r24, %r21;
	cvta.to.global.u64 	%rd7, %rd14;
	mul.wide.u32 	%rd8, %r25, 4;
	add.s64 	%rd9, %rd7, %rd8;
	ld.global.nc.f32 	%f515, [%rd9];
	mov.u32 	%r26, _ZZ16mymatmul_kernel0E13kernel_shared;
	add.s32 	%r27, %r26, %r18;
	st.shared.f32 	[%r27], %f515;
	ld.global.nc.f32 	%f516, [%rd9+16384];
	st.shared.f32 	[%r27+4096], %f516;
	ld.global.nc.f32 	%f517, [%rd9+32768];
	st.shared.f32 	[%r27+8192], %f517;
	ld.global.nc.f32 	%f518, [%rd9+49152];
	st.shared.f32 	[%r27+12288], %f518;
	ld.global.nc.f32 	%f519, [%rd9+65536];
	st.shared.f32 	[%r27+16384], %f519;
	ld.global.nc.f32 	%f520, [%rd9+81920];
	st.shared.f32 	[%r27+20480], %f520;
	ld.global.nc.f32 	%f521, [%rd9+98304];
	st.shared.f32 	[%r27+24576], %f521;
	ld.global.nc.f32 	%f522, [%rd9+114688];
	st.shared.f32 	[%r27+28672], %f522;
	bar.sync 	0;
	mov.b32 	%r62, 0;
$L__BB0_2:
	mov.b32 	%r63, 0;
	mov.pred 	%p6, -1;
$L__BB0_3:
	mov.pred 	%p1, %p6;
	shl.b32 	%r30, %r62, 1;
	mov.u32 	%r31, %tid.x;
	shr.u32 	%r32, %r31, 1;
	and.b32  	%r33, %r32, 496;
	add.s32 	%r34, %r30, %r33;
	add.s32 	%r35, %r34, %r63;
	shl.b32 	%r36, %r63, 10;
	shl.b32 	%r37, %r62, 11;
	shl.b32 	%r38, %r31, 5;
	and.b32  	%r39, %r38, 992;
	or.b32  	%r40, %r37, %r39;
	add.s32 	%r41, %r40, %r36;
	shl.b32 	%r42, %r35, 2;
	mov.u32 	%r43, _ZZ16mymatmul_kernel0E11data_shared;
	add.s32 	%r44, %r43, %r42;
	ld.shared.f32 	%f523, [%r44+2048];
	ld.shared.f32 	%f524, [%r44];
	shl.b32 	%r45, %r41, 2;
	mov.u32 	%r46, _ZZ16mymatmul_kernel0E13kernel_shared;
	add.s32 	%r47, %r46, %r45;
	ld.shared.f32 	%f525, [%r47];
	fma.rn.f32 	%f942, %f524, %f525, %f942;
	fma.rn.f32 	%f878, %f523, %f525, %f878;
	ld.shared.f32 	%f526, [%r47+4];
	fma.rn.f32 	%f941, %f524, %f526, %f941;
	fma.rn.f32 	%f877, %f523, %f526, %f877;
	ld.shared.f32 	%f527, [%r47+8];
	fma.rn.f32 	%f940, %f524, %f527, %f940;
	fma.rn.f32 	%f876, %f523, %f527, %f876;
	ld.shared.f32 	%f528, [%r47+12];
	fma.rn.f32 	%f939, %f524, %f528, %f939;
	fma.rn.f32 	%f875, %f523, %f528, %f875;
	ld.shared.f32 	%f529, [%r47+16];
	fma.rn.f32 	%f938, %f524, %f529, %f938;
	fma.rn.f32 	%f874, %f523, %f529, %f874;
	ld.shared.f32 	%f530, [%r47+20];
	fma.rn.f32 	%f937, %f524, %f530, %f937;
	fma.rn.f32 	%f873, %f523, %f530, %f873;
	ld.shared.f32 	%f531, [%r47+24];
	fma.rn.f32 	%f936, %f524, %f531, %f936;
	fma.rn.f32 	%f872, %f523, %f531, %f872;
	ld.shared.f32 	%f532, [%r47+28];
	fma.rn.f32 	%f935, %f524, %f532, %f935;
	fma.rn.f32 	%f871, %f523, %f532, %f871;
	ld.shared.f32 	%f533, [%r47+32];
	fma.rn.f32 	%f934, %f524, %f533, %f934;
	fma.rn.f32 	%f870, %f523, %f533, %f870;
	ld.shared.f32 	%f534, [%r47+36];
	fma.rn.f32 	%f933, %f524, %f534, %f933;
	fma.rn.f32 	%f869, %f523, %f534, %f869;
	ld.shared.f32 	%f535, [%r47+40];
	fma.rn.f32 	%f932, %f524, %f535, %f932;
	fma.rn.f32 	%f868, %f523, %f535, %f868;
	ld.shared.f32 	%f536, [%r47+44];
	fma.rn.f32 	%f931, %f524, %f536, %f931;
	fma.rn.f32 	%f867, %f523, %f536, %f867;
	ld.shared.f32 	%f537, [%r47+48];
	fma.rn.f32 	%f930, %f524, %f537, %f930;
	fma.rn.f32 	%f866, %f523, %f537, %f866;
	ld.shared.f32 	%f538, [%r47+52];
	fma.rn.f32 	%f929, %f524, %f538, %f929;
	fma.rn.f32 	%f865, %f523, %f538, %f865;
	ld.shared.f32 	%f539, [%r47+56];
	fma.rn.f32 	%f928, %f524, %f539, %f928;
	fma.rn.f32 	%f864, %f523, %f539, %f864;
	ld.shared.f32 	%f540, [%r47+60];
	fma.rn.f32 	%f927, %f524, %f540, %f927;
	fma.rn.f32 	%f863, %f523, %f540, %f863;
	ld.shared.f32 	%f541, [%r47+64];
	fma.rn.f32 	%f926, %f524, %f541, %f926;
	fma.rn.f32 	%f862, %f523, %f541, %f862;
	ld.shared.f32 	%f542, [%r47+68];
	fma.rn.f32 	%f925, %f524, %f542, %f925;
	fma.rn.f32 	%f861, %f523, %f542, %f861;
	ld.shared.f32 	%f543, [%r47+72];
	fma.rn.f32 	%f924, %f524, %f543, %f924;
	fma.rn.f32 	%f860, %f523, %f543, %f860;
	ld.shared.f32 	%f544, [%r47+76];
	fma.rn.f32 	%f923, %f524, %f544, %f923;
	fma.rn.f32 	%f859, %f523, %f544, %f859;
	ld.shared.f32 	%f545, [%r47+80];
	fma.rn.f32 	%f922, %f524, %f545, %f922;
	fma.rn.f32 	%f858, %f523, %f545, %f858;
	ld.shared.f32 	%f546, [%r47+84];
	fma.rn.f32 	%f921, %f524, %f546, %f921;
	fma.rn.f32 	%f857, %f523, %f546, %f857;
	ld.shared.f32 	%f547, [%r47+88];
	fma.rn.f32 	%f920, %f524, %f547, %f920;
	fma.rn.f32 	%f856, %f523, %f547, %f856;
	ld.shared.f32 	%f548, [%r47+92];
	fma.rn.f32 	%f919, %f524, %f548, %f919;
	fma.rn.f32 	%f855, %f523, %f548, %f855;
	ld.shared.f32 	%f549, [%r47+96];
	fma.rn.f32 	%f918, %f524, %f549, %f918;
	fma.rn.f32 	%f854, %f523, %f549, %f854;
	ld.shared.f32 	%f550, [%r47+100];
	fma.rn.f32 	%f917, %f524, %f550, %f917;
	fma.rn.f32 	%f853, %f523, %f550, %f853;
	ld.shared.f32 	%f551, [%r47+104];
	fma.rn.f32 	%f916, %f524, %f551, %f916;
	fma.rn.f32 	%f852, %f523, %f551, %f852;
	ld.shared.f32 	%f552, [%r47+108];
	fma.rn.f32 	%f915, %f524, %f552, %f915;
	fma.rn.f32 	%f851, %f523, %f552, %f851;
	ld.shared.f32 	%f553, [%r47+112];
	fma.rn.f32 	%f914, %f524, %f553, %f914;
	fma.rn.f32 	%f850, %f523, %f553, %f850;
	ld.shared.f32 	%f554, [%r47+116];
	fma.rn.f32 	%f913, %f524, %f554, %f913;
	fma.rn.f32 	%f849, %f523, %f554, %f849;
	ld.shared.f32 	%f555, [%r47+120];
	fma.rn.f32 	%f912, %f524, %f555, %f912;
	fma.rn.f32 	%f848, %f523, %f555, %f848;
	ld.shared.f32 	%f556, [%r47+124];
	fma.rn.f32 	%f911, %f524, %f556, %f911;
	fma.rn.f32 	%f847, %f523, %f556, %f847;
	ld.shared.f32 	%f557, [%r44+2080];
	ld.shared.f32 	%f558, [%r44+32];
	fma.rn.f32 	%f910, %f558, %f525, %f910;
	fma.rn.f32 	%f846, %f557, %f525, %f846;
	fma.rn.f32 	%f909, %f558, %f526, %f909;
	fma.rn.f32 	%f845, %f557, %f526, %f845;
	fma.rn.f32 	%f908, %f558, %f527, %f908;
	fma.rn.f32 	%f844, %f557, %f527, %f844;
	fma.rn.f32 	%f907, %f558, %f528, %f907;
	fma.rn.f32 	%f843, %f557, %f528, %f843;
	fma.rn.f32 	%f906, %f558, %f529, %f906;
	fma.rn.f32 	%f842, %f557, %f529, %f842;
	fma.rn.f32 	%f905, %f558, %f530, %f905;
	fma.rn.f32 	%f841, %f557, %f530, %f841;
	fma.rn.f32 	%f904, %f558, %f531, %f904;
	fma.rn.f32 	%f840, %f557, %f531, %f840;
	fma.rn.f32 	%f903, %f558, %f532, %f903;
	fma.rn.f32 	%f839, %f557, %f532, %f839;
	fma.rn.f32 	%f902, %f558, %f533, %f902;
	fma.rn.f32 	%f838, %f557, %f533, %f838;
	fma.rn.f32 	%f901, %f558, %f534, %f901;
	fma.rn.f32 	%f837, %f557, %f534, %f837;
	fma.rn.f32 	%f900, %f558, %f535, %f900;
	fma.rn.f32 	%f836, %f557, %f535, %f836;
	fma.rn.f32 	%f899, %f558, %f536, %f899;
	fma.rn.f32 	%f835, %f557, %f536, %f835;
	fma.rn.f32 	%f898, %f558, %f537, %f898;
	fma.rn.f32 	%f834, %f557, %f537, %f834;
	fma.rn.f32 	%f897, %f558, %f538, %f897;
	fma.rn.f32 	%f833, %f557, %f538, %f833;
	fma.rn.f32 	%f896, %f558, %f539, %f896;
	fma.rn.f32 	%f832, %f557, %f539, %f832;
	fma.rn.f32 	%f895, %f558, %f540, %f895;
	fma.rn.f32 	%f831, %f557, %f540, %f831;
	fma.rn.f32 	%f894, %f558, %f541, %f894;
	fma.rn.f32 	%f830, %f557, %f541, %f830;
	fma.rn.f32 	%f893, %f558, %f542, %f893;
	fma.rn.f32 	%f829, %f557, %f542, %f829;
	fma.rn.f32 	%f892, %f558, %f543, %f892;
	fma.rn.f32 	%f828, %f557, %f543, %f828;
	fma.rn.f32 	%f891, %f558, %f544, %f891;
	fma.rn.f32 	%f827, %f557, %f544, %f827;
	fma.rn.f32 	%f890, %f558, %f545, %f890;
	fma.rn.f32 	%f826, %f557, %f545, %f826;
	fma.rn.f32 	%f889, %f558, %f546, %f889;
	fma.rn.f32 	%f825, %f557, %f546, %f825;
	fma.rn.f32 	%f888, %f558, %f547, %f888;
	fma.rn.f32 	%f824, %f557, %f547, %f824;
	fma.rn.f32 	%f887, %f558, %f548, %f887;
	fma.rn.f32 	%f823, %f557, %f548, %f823;
	fma.rn.f32 	%f886, %f558, %f549, %f886;
	fma.rn.f32 	%f822, %f557, %f549, %f822;
	fma.rn.f32 	%f885, %f558, %f550, %f885;
	fma.rn.f32 	%f821, %f557, %f550, %f821;
	fma.rn.f32 	%f884, %f558, %f551, %f884;
	fma.rn.f32 	%f820, %f557, %f551, %f820;
	fma.rn.f32 	%f883, %f558, %f552, %f883;
	fma.rn.f32 	%f819, %f557, %f552, %f819;
	fma.rn.f32 	%f882, %f558, %f553, %f882;
	fma.rn.f32 	%f818, %f557, %f553, %f818;
	fma.rn.f32 	%f881, %f558, %f554, %f881;
	fma.rn.f32 	%f817, %f557, %f554, %f817;
	fma.rn.f32 	%f880, %f558, %f555, %f880;
	fma.rn.f32 	%f816, %f557, %f555, %f816;
	fma.rn.f32 	%f879, %f558, %f556, %f879;
	fma.rn.f32 	%f815, %f557, %f556, %f815;
	mov.b32 	%r63, 1;
	mov.pred 	%p6, 0;
	@%p1 bra 	$L__BB0_3;
	add.s32 	%r62, %r62, 1;
	setp.ne.s32 	%p4, %r62, 4;
	@%p4 bra 	$L__BB0_2;
	add.s32 	%r61, %r61, 1;
	setp.ne.s32 	%p5, %r61, 128;
	@%p5 bra 	$L__BB0_1;
	ld.param.u64 	%rd15, [mymatmul_kernel0_param_2];
	cvta.to.global.u64 	%rd10, %rd15;
	mov.u32 	%r48, %ctaid.x;
	shl.b32 	%r49, %r48, 17;
	and.b32  	%r50, %r49, 2146959360;
	mov.u32 	%r51, %tid.x;
	shl.b32 	%r52, %r51, 8;
	and.b32  	%r53, %r52, 253952;
	or.b32  	%r54, %r50, %r53;
	shl.b32 	%r55, %r48, 10;
	and.b32  	%r56, %r55, 3072;
	or.b32  	%r57, %r54, %r56;
	shl.b32 	%r58, %r51, 5;
	and.b32  	%r59, %r58, 992;
	or.b32  	%r60, %r57, %r59;
	mul.wide.u32 	%rd11, %r60, 4;
	add.s64 	%rd12, %rd10, %rd11;
	st.global.f32 	[%rd12], %f942;
	st.global.f32 	[%rd12+1048576], %f878;
	st.global.f32 	[%rd12+4], %f941;
	st.global.f32 	[%rd12+1048580], %f877;
	st.global.f32 	[%rd12+8], %f940;
	st.global.f32 	[%rd12+1048584], %f876;
	st.global.f32 	[%rd12+12], %f939;
	st.global.f32 	[%rd12+1048588], %f875;
	st.global.f32 	[%rd12+16], %f938;
	st.global.f32 	[%rd12+1048592], %f874;
	st.global.f32 	[%rd12+20], %f937;
	st.global.f32 	[%rd12+1048596], %f873;
	st.global.f32 	[%rd12+24], %f936;
	st.global.f32 	[%rd12+1048600], %f872;
	st.global.f32 	[%rd12+28], %f935;
	st.global.f32 	[%rd12+1048604], %f871;
	st.global.f32 	[%rd12+32], %f934;
	st.global.f32 	[%rd12+1048608], %f870;
	st.global.f32 	[%rd12+36], %f933;
	st.global.f32 	[%rd12+1048612], %f869;
	st.global.f32 	[%rd12+40], %f932;
	st.global.f32 	[%rd12+1048616], %f868;
	st.global.f32 	[%rd12+44], %f931;
	st.global.f32 	[%rd12+1048620], %f867;
	st.global.f32 	[%rd12+48], %f930;
	st.global.f32 	[%rd12+1048624], %f866;
	st.global.f32 	[%rd12+52], %f929;
	st.global.f32 	[%rd12+1048628], %f865;
	st.global.f32 	[%rd12+56], %f928;
	st.global.f32 	[%rd12+1048632], %f864;
	st.global.f32 	[%rd12+60], %f927;
	st.global.f32 	[%rd12+1048636], %f863;
	st.global.f32 	[%rd12+64], %f926;
	st.global.f32 	[%rd12+1048640], %f862;
	st.global.f32 	[%rd12+68], %f925;
	st.global.f32 	[%rd12+1048644], %f861;
	st.global.f32 	[%rd12+72], %f924;
	st.global.f32 	[%rd12+1048648], %f860;
	st.global.f32 	[%rd12+76], %f923;
	st.global.f32 	[%rd12+1048652], %f859;
	st.global.f32 	[%rd12+80], %f922;
	st.global.f32 	[%rd12+1048656], %f858;
	st.global.f32 	[%rd12+84], %f921;
	st.global.f32 	[%rd12+1048660], %f857;
	st.global.f32 	[%rd12+88], %f920;
	st.global.f32 	[%rd12+1048664], %f856;
	st.global.f32 	[%rd12+92], %f919;
	st.global.f32 	[%rd12+1048668], %f855;
	st.global.f32 	[%rd12+96], %f918;
	st.global.f32 	[%rd12+1048672], %f854;
	st.global.f32 	[%rd12+100], %f917;
	st.global.f32 	[%rd12+1048676], %f853;
	st.global.f32 	[%rd12+104], %f916;
	st.global.f32 	[%rd12+1048680], %f852;
	st.global.f32 	[%rd12+108], %f915;
	st.global.f32 	[%rd12+1048684], %f851;
	st.global.f32 	[%rd12+112], %f914;
	st.global.f32 	[%rd12+1048688], %f850;
	st.global.f32 	[%rd12+116], %f913;
	st.global.f32 	[%rd12+1048692], %f849;
	st.global.f32 	[%rd12+120], %f912;
	st.global.f32 	[%rd12+1048696], %f848;
	st.global.f32 	[%rd12+124], %f911;
	st.global.f32 	[%rd12+1048700], %f847;
	st.global.f32 	[%rd12+16384], %f910;
	st.global.f32 	[%rd12+1064960], %f846;
	st.global.f32 	[%rd12+16388], %f909;
	st.global.f32 	[%rd12+1064964], %f845;
	st.global.f32 	[%rd12+16392], %f908;
	st.global.f32 	[%rd12+1064968], %f844;
	st.global.f32 	[%rd12+16396], %f907;
	st.global.f32 	[%rd12+1064972], %f843;
	st.global.f32 	[%rd12+16400], %f906;
	st.global.f32 	[%rd12+1064976], %f842;
	st.global.f32 	[%rd12+16404], %f905;
	st.global.f32 	[%rd12+1064980], %f841;
	st.global.f32 	[%rd12+16408], %f904;
	st.global.f32 	[%rd12+1064984], %f840;
	st.global.f32 	[%rd12+16412], %f903;
	st.global.f32 	[%rd12+1064988], %f839;
	st.global.f32 	[%rd12+16416], %f902;
	st.global.f32 	[%rd12+1064992], %f838;
	st.global.f32 	[%rd12+16420], %f901;
	st.global.f32 	[%rd12+1064996], %f837;
	st.global.f32 	[%rd12+16424], %f900;
	st.global.f32 	[%rd12+1065000], %f836;
	st.global.f32 	[%rd12+16428], %f899;
	st.global.f32 	[%rd12+1065004], %f835;
	st.global.f32 	[%rd12+16432], %f898;
	st.global.f32 	[%rd12+1065008], %f834;
	st.global.f32 	[%rd12+16436], %f897;
	st.global.f32 	[%rd12+1065012], %f833;
	st.global.f32 	[%rd12+16440], %f896;
	st.global.f32 	[%rd12+1065016], %f832;
	st.global.f32 	[%rd12+16444], %f895;
	st.global.f32 	[%rd12+1065020], %f831;
	st.global.f32 	[%rd12+16448], %f894;
	st.global.f32 	[%rd12+1065024], %f830;
	st.global.f32 	[%rd12+16452], %f893;
	st.global.f32 	[%rd12+1065028], %f829;
	st.global.f32 	[%rd12+16456], %f892;
	st.global.f32 	[%rd12+1065032], %f828;
	st.global.f32 	[%rd12+16460], %f891;
	st.global.f32 	[%rd12+1065036], %f827;
	st.global.f32 	[%rd12+16464], %f890;
	st.global.f32 	[%rd12+1065040], %f826;
	st.global.f32 	[%rd12+16468], %f889;
	st.global.f32 	[%rd12+1065044], %f825;
	st.global.f32 	[%rd12+16472], %f888;
	st.global.f32 	[%rd12+1065048], %f824;
	st.global.f32 	[%rd12+16476], %f887;
	st.global.f32 	[%rd12+1065052], %f823;
	st.global.f32 	[%rd12+16480], %f886;
	st.global.f32 	[%rd12+1065056], %f822;
	st.global.f32 	[%rd12+16484], %f885;
	st.global.f32 	[%rd12+1065060], %f821;
	st.global.f32 	[%rd12+16488], %f884;
	st.global.f32 	[%rd12+1065064], %f820;
	st.global.f32 	[%rd12+16492], %f883;
	st.global.f32 	[%rd12+1065068], %f819;
	st.global.f32 	[%rd12+16496], %f882;
	st.global.f32 	[%rd12+1065072], %f818;
	st.global.f32 	[%rd12+16500], %f881;
	st.global.f32 	[%rd12+1065076], %f817;
	st.global.f32 	[%rd12+16504], %f880;
	st.global.f32 	[%rd12+1065080], %f816;
	st.global.f32 	[%rd12+16508], %f879;
	st.global.f32 	[%rd12+1065084], %f815;
	ret;

}


// ===== COMPILED SASS (sm_100) =====

	.target	sm_100

	.elftype	@"ET_EXEC"


//--------------------- .note.nv.tkinfo           --------------------------
	.section	.note.nv.tkinfo,"",@"SHT_NOTE"
	.sectionflags	@"SHF_NOTE_NV_TKINFO"
	.tkinfo
        /*0018*/ 	.word	0x00000002
        /*0030*/ 	.string	""
        /*0030*/ 	.string	"ptxas"
        /*0030*/ 	.string	"Cuda compilation tools, release 13.0, V13.0.88"
        /*0030*/ 	.string	"Build cuda_13.0.r13.0/compiler.36424714_0"
        /*0030*/ 	.string	"-arch sm_100 -m 64 "



//--------------------- .note.nv.cuinfo           --------------------------
	.section	.note.nv.cuinfo,"",@"SHT_NOTE"
	.sectionflags	@"SHF_NOTE_NV_CUINFO"
        /*0018*/ 	.short	0x0002
        /*001a*/ 	.short	0x0064
        /*001c*/ 	.short	0x0082
	.zero		2


//--------------------- .nv.info                  --------------------------
	.section	.nv.info,"",@"SHT_CUDA_INFO"
	.align	4


	//----- nvinfo : EIATTR_REGCOUNT
	.align		4
        /*0000*/ 	.byte	0x04, 0x2f
        /*0002*/ 	.short	(.L_1 - .L_0)
	.align		4
.L_0:
        /*0004*/ 	.word	index@(mymatmul_kernel0)
        /*0008*/ 	.word	0x00000040


	//----- nvinfo : EIATTR_FRAME_SIZE
	.align		4
.L_1:
        /*000c*/ 	.byte	0x04, 0x11
        /*000e*/ 	.short	(.L_3 - .L_2)
	.align		4
.L_2:
        /*0010*/ 	.word	index@(mymatmul_kernel0)
        /*0014*/ 	.word	0x00000170


	//----- nvinfo : EIATTR_MIN_STACK_SIZE
	.align		4
.L_3:
        /*0018*/ 	.byte	0x04, 0x12
        /*001a*/ 	.short	(.L_5 - .L_4)
	.align		4
.L_4:
        /*001c*/ 	.word	index@(mymatmul_kernel0)
        /*0020*/ 	.word	0x00000170
.L_5:


//--------------------- .nv.compat                --------------------------
	.section	.nv.compat,"",@"SHT_CUDA_COMPAT_INFO"
	.align	4
        /*0000*/ 	.byte	0x02, 0x09, 0x00, 0x00, 0x02, 0x02, 0x01, 0x00, 0x02, 0x05, 0x05, 0x00, 0x03, 0x07, 0x01, 0x01
        /*0010*/ 	.byte	0x02, 0x03, 0x00, 0x00, 0x02, 0x06, 0x01, 0x00, 0x04, 0x0b, 0x08, 0x00, 0x09, 0x00, 0x00, 0x00
        /*0020*/ 	.byte	0x00, 0x00, 0x00, 0x00


//--------------------- .nv.info.mymatmul_kernel0 --------------------------
	.section	.nv.info.mymatmul_kernel0,"",@"SHT_CUDA_INFO"
	.sectionflags	@""
	.align	4


	//----- nvinfo : EIATTR_CUDA_API_VERSION
	.align		4
        /*0000*/ 	.byte	0x04, 0x37
        /*0002*/ 	.short	(.L_7 - .L_6)
.L_6:
        /*0004*/ 	.word	0x00000082


	//----- nvinfo : EIATTR_KPARAM_INFO
	.align		4
.L_7:
        /*0008*/ 	.byte	0x04, 0x17
        /*000a*/ 	.short	(.L_9 - .L_8)
.L_8:
        /*000c*/ 	.word	0x00000000
        /*0010*/ 	.short	0x0002
        /*0012*/ 	.short	0x0010
        /*0014*/ 	.byte	0x00, 0xf5, 0x21, 0x00


	//----- nvinfo : EIATTR_KPARAM_INFO
	.align		4
.L_9:
        /*0018*/ 	.byte	0x04, 0x17
        /*001a*/ 	.short	(.L_11 - .L_10)
.L_10:
        /*001c*/ 	.word	0x00000000
        /*0020*/ 	.short	0x0001
        /*0022*/ 	.short	0x0008
        /*0024*/ 	.byte	0x00, 0xf5, 0x21, 0x00


	//----- nvinfo : EIATTR_KPARAM_INFO
	.align		4
.L_11:
        /*0028*/ 	.byte	0x04, 0x17
        /*002a*/ 	.short	(.L_13 - .L_12)
.L_12:
        /*002c*/ 	.word	0x00000000
        /*0030*/ 	.short	0x0000
        /*0032*/ 	.short	0x0000
        /*0034*/ 	.byte	0x00, 0xf5, 0x21, 0x00


	//----- nvinfo : EIATTR_SPARSE_MMA_MASK
	.align		4
.L_13:
        /*0038*/ 	.byte	0x03, 0x50
        /*003a*/ 	.short	0x0000


	//----- nvinfo : EIATTR_MAXREG_COUNT
	.align		4
        /*003c*/ 	.byte	0x03, 0x1b
        /*003e*/ 	.short	0x0040


	//----- nvinfo : EIATTR_NUM_BARRIERS
	.align		4
        /*0040*/ 	.byte	0x02, 0x4c
        /*0042*/ 	.byte	0x01
	.zero		1


	//----- nvinfo : EIATTR_ANNOTATIONS
	.align		4
        /*0044*/ 	.byte	0x04, 0x55
        /*0046*/ 	.short	(.L_15 - .L_14)


	//   ....[0]....
.L_14:
        /*0048*/ 	.word	0x00000001
        /*004c*/ 	.byte	0x60, 0x00, 0x00, 0x00, 0x01, 0x00, 0x00, 0x00, 0xa0, 0x00, 0x00, 0x00, 0x01, 0x00, 0x00, 0x00
        /* <DEDUP_REMOVED lines=168> */
        /*0adc*/ 	.byte	0x10, 0x2a, 0x00, 0x00


	//----- nvinfo : EIATTR_MERCURY_ISA_VERSION
	.align		4
.L_15:
        /*0ae0*/ 	.byte	0x03, 0x5f
        /*0ae2*/ 	.short	0x0101


	//----- nvinfo : EIATTR_VRC_CTA_INIT_COUNT
	.align		4
        /*0ae4*/ 	.byte	0x02, 0x4a
	.zero		1
	.zero		1


	//----- nvinfo : EIATTR_EXIT_INSTR_OFFSETS
	.align		4
        /*0ae8*/ 	.byte	0x04, 0x1c
        /*0aea*/ 	.short	(.L_17 - .L_16)


	//   ....[0]....
.L_16:
        /*0aec*/ 	.word	0x00002dd0


	//----- nvinfo : EIATTR_MAX_THREADS
	.align		4
.L_17:
        /*0af0*/ 	.byte	0x04, 0x05
        /*0af2*/ 	.short	(.L_19 - .L_18)
.L_18:
        /*0af4*/ 	.word	0x00000400
        /*0af8*/ 	.word	0x00000001
        /*0afc*/ 	.word	0x00000001


	//----- nvinfo : EIATTR_CBANK_PARAM_SIZE
	.align		4
.L_19:
        /*0b00*/ 	.byte	0x03, 0x19
        /*0b02*/ 	.short	0x0018


	//----- nvinfo : EIATTR_PARAM_CBANK
	.align		4
        /*0b04*/ 	.byte	0x04, 0x0a
        /*0b06*/ 	.short	(.L_21 - .L_20)
	.align		4
.L_20:
        /*0b08*/ 	.word	index@(.nv.constant0.mymatmul_kernel0)
        /*0b0c*/ 	.short	0x0380
        /*0b0e*/ 	.short	0x0018


	//----- nvinfo : EIATTR_SW_WAR
	.align		4
.L_21:
        /*0b10*/ 	.byte	0x04, 0x36
        /*0b12*/ 	.short	(.L_23 - .L_22)
.L_22:
        /*0b14*/ 	.word	0x00000008
.L_23:


//--------------------- .nv.callgraph             --------------------------
	.section	.nv.callgraph,"",@"SHT_CUDA_CALLGRAPH"
	.align	4
	.sectionentsize	8
	.align		4
        /*0000*/ 	.word	0x00000000
	.align		4
        /*0004*/ 	.word	0xffffffff
	.align		4
        /*0008*/ 	.word	0x00000000
	.align		4
        /*000c*/ 	.word	0xfffffffe
	.align		4
        /*0010*/ 	.word	0x00000000
	.align		4
        /*0014*/ 	.word	0xfffffffd
	.align		4
        /*0018*/ 	.word	0x00000000
	.align		4
        /*001c*/ 	.word	0xfffffffc


//--------------------- .text.mymatmul_kernel0    --------------------------
	.section	.text.mymatmul_kernel0,"ax",@progbits
	.align	128
        .global         mymatmul_kernel0
        .type           mymatmul_kernel0,@function
        .size           mymatmul_kernel0,(.L_x_4 - mymatmul_kernel0)
        .other          mymatmul_kernel0,@"STO_CUDA_ENTRY STV_DEFAULT"
mymatmul_kernel0:
.text.mymatmul_kernel0:
[----:B------:R-:W0:Y:S02]  /*0000*/  LDC R1, c[0x0][0x37c] ;  /* 0x0000df00ff017b82 */ /* 0x000e240000000800 */
[----:B0-----:R-:W-:Y:S01]  /*0010*/  IADD3 R1, PT, PT, R1, -0x170, RZ ;  /* 0xfffffe9001017810 */ /* 0x001fe20007ffe0ff */
[----:B------:R-:W0:Y:S05]  /*0020*/  S2R R16, SR_TID.X ;  /* 0x0000000000107919 */ /* 0x000e2a0000002100 */
[----:B------:R-:W1:Y:S01]  /*0030*/  S2UR UR5, SR_CgaCtaId ;  /* 0x00000000000579c3 */ /* 0x000e620000008800 */
[----:B------:R-:W-:Y:S01]  /*0040*/  UMOV UR4, 0x400 ;  /* 0x0000040000047882 */ /* 0x000fe20000000000 */
[----:B------:R-:W-:Y:S01]  /*0050*/  HFMA2 R36, -RZ, RZ, 0, 0 ;  /* 0x00000000ff247431 */ /* 0x000fe200000001ff */
[----:B------:R2:W-:Y:S01]  /*0060*/  STL [R1+0x13c], RZ ;  /* 0x00013cff01007387 */ /* 0x0005e20000100800 */
[----:B------:R-:W-:-:S02]  /*0070*/  CS2R R60, SRZ ;  /* 0x00000000003c7805 */ /* 0x000fc4000001ff00 */
[----:B------:R-:W-:Y:S02]  /*0080*/  CS2R R58, SRZ ;  /* 0x00000000003a7805 */ /* 0x000fe4000001ff00 */
[----:B------:R-:W-:Y:S01]  /*0090*/  CS2R R56, SRZ ;  /* 0x0000000000387805 */ /* 0x000fe2000001ff00 */
[----:B------:R2:W-:Y:S01]  /*00a0*/  STL [R1+0x12c], RZ ;  /* 0x00012cff01007387 */ /* 0x0005e20000100800 */
[----:B------:R-:W-:Y:S02]  /*00b0*/  CS2R R54, SRZ ;  /* 0x0000000000367805 */ /* 0x000fe4000001ff00 */
[----:B------:R-:W-:Y:S02]  /*00c0*/  CS2R R52, SRZ ;  /* 0x0000000000347805 */ /* 0x000fe4000001ff00 */
[----:B------:R-:W-:Y:S01]  /*00d0*/  CS2R R50, SRZ ;  /* 0x0000000000327805 */ /* 0x000fe2000001ff00 */
        /* <DEDUP_REMOVED lines=13> */
[----:B-1----:R-:W-:Y:S01]  /*01b0*/  ULEA UR4, UR5, UR4, 0x18 ;  /* 0x0000000405047291 */ /* 0x002fe2000f8ec0ff */
[----:B------:R-:W-:Y:S02]  /*01c0*/  CS2R R8, SRZ ;  /* 0x0000000000087805 */ /* 0x000fe4000001ff00 */
[----:B------:R-:W-:Y:S01]  /*01d0*/  CS2R R10, SRZ ;  /* 0x00000000000a7805 */ /* 0x000fe2000001ff00 */
[----:B------:R2:W-:Y:S01]  /*01e0*/  STL [R1+0x118], RZ ;  /* 0x000118ff01007387 */ /* 0x0005e20000100800 */
[----:B------:R-:W-:Y:S02]  /*01f0*/  CS2R R12, SRZ ;  /* 0x00000000000c7805 */ /* 0x000fe4000001ff00 */
[----:B------:R-:W-:-:S02]  /*0200*/  CS2R R14, SRZ ;  /* 0x00000000000e7805 */ /* 0x000fc4000001ff00 */
[----:B------:R-:W-:Y:S01]  /*0210*/  CS2R R20, SRZ ;  /* 0x0000000000147805 */ /* 0x000fe2000001ff00 */
[----:B------:R2:W-:Y:S01]  /*0220*/  STL [R1+0x114], RZ ;  /* 0x000114ff01007387 */ /* 0x0005e20000100800 */
[----:B0-----:R-:W-:Y:S02]  /*0230*/  SHF.L.U32 R0, R16, 0x7, RZ ;  /* 0x0000000710007819 */ /* 0x001fe400000006ff */
[----:B------:R-:W-:Y:S02]  /*0240*/  CS2R R22, SRZ ;  /* 0x0000000000167805 */ /* 0x000fe4000001ff00 */
[----:B------:R-:W-:Y:S01]  /*0250*/  CS2R R24, SRZ ;  /* 0x0000000000187805 */ /* 0x000fe2000001ff00 */
[----:B------:R2:W-:Y:S01]  /*0260*/  STL [R1+0x110], RZ ;  /* 0x000110ff01007387 */ /* 0x0005e20000100800 */
[----:B------:R-:W-:Y:S02]  /*0270*/  LOP3.LUT R0, R0, R16, RZ, 0xfc, !PT ;  /* 0x0000001000007212 */ /* 0x000fe400078efcff */
[----:B------:R-:W-:-:S02]  /*0280*/  CS2R R26, SRZ ;  /* 0x00000000001a7805 */ /* 0x000fc4000001ff00 */
[----:B------:R-:W-:Y:S01]  /*0290*/  LEA R16, R16, UR4, 0x2 ;  /* 0x0000000410107c11 */ /* 0x000fe2000f8e10ff */
[----:B------:R2:W-:Y:S01]  /*02a0*/  STL [R1+0x10c], RZ ;  /* 0x00010cff01007387 */ /* 0x0005e20000100800 */
[----:B------:R-:W-:Y:S02]  /*02b0*/  LOP3.LUT R0, R0, 0x1fc07, RZ, 0xc0, !PT ;  /* 0x0001fc0700007812 */ /* 0x000fe400078ec0ff */
[----:B------:R-:W-:Y:S01]  /*02c0*/  CS2R R28, SRZ ;  /* 0x00000000001c7805 */ /* 0x000fe2000001ff00 */
[----:B------:R-:W0:Y:S01]  /*02d0*/  LDCU.64 UR6, c[0x0][0x358] ;  /* 0x00006b00ff0677ac */ /* 0x000e220008000a00 */
[----:B------:R2:W-:Y:S04]  /*02e0*/  STL [R1+0x108], RZ ;  /* 0x000108ff01007387 */ /* 0x0005e80000100800 */
        /* <DEDUP_REMOVED lines=48> */
[----:B------:R2:W-:Y:S01]  /*05f0*/  STL [R1+0x44], RZ ;  /* 0x000044ff01007387 */ /* 0x0005e20000100800 */
[----:B------:R-:W1:Y:S03]  /*0600*/  S2R R2, SR_CTAID.X ;  /* 0x0000000000027919 */ /* 0x000e660000002500 */
        /* <DEDUP_REMOVED lines=8> */
[----:B-1----:R-:W-:-:S03]  /*0690*/  SHF.L.U32 R3, R2, 0xf, RZ ;  /* 0x0000000f02037819 */ /* 0x002fc600000006ff */
[----:B------:R2:W-:Y:S01]  /*06a0*/  STL [R1+0x20], RZ ;  /* 0x000020ff01007387 */ /* 0x0005e20000100800 */
[----:B------:R-:W-:Y:S02]  /*06b0*/  LOP3.LUT R0, R0, 0x7ffe0000, R3, 0xf8, !PT ;  /* 0x7ffe000000007812 */ /* 0x000fe400078ef803 */
[----:B------:R-:W-:Y:S02]  /*06c0*/  CS2R R2, SRZ ;  /* 0x0000000000027805 */ /* 0x000fe4000001ff00 */
[----:B------:R-:W-:Y:S01]  /*06d0*/  MOV R0, RZ ;  /* 0x000000ff00007202 */ /* 0x000fe20000000f00 */
[----:B------:R2:W-:Y:S04]  /*06e0*/  STL [R1+0x1c], RZ ;  /* 0x00001cff01007387 */ /* 0x0005e80000100800 */
[----:B------:R2:W-:Y:S04]  /*06f0*/  STL [R1+0x18], RZ ;  /* 0x000018ff01007387 */ /* 0x0005e80000100800 */
[----:B------:R2:W-:Y:S04]  /*0700*/  STL [R1+0x14], RZ ;  /* 0x000014ff01007387 */ /* 0x0005e80000100800 */
[----:B------:R2:W-:Y:S04]  /*0710*/  STL [R1+0x10], RZ ;  /* 0x000010ff01007387 */ /* 0x0005e80000100800 */
[----:B------:R2:W-:Y:S04]  /*0720*/  STL [R1+0xc], RZ ;  /* 0x00000cff01007387 */ /* 0x0005e80000100800 */
[----:B------:R2:W-:Y:S04]  /*0730*/  STL [R1+0x8], RZ ;  /* 0x000008ff01007387 */ /* 0x0005e80000100800 */
[----:B------:R2:W-:Y:S04]  /*0740*/  STL [R1+0x4], RZ ;  /* 0x000004ff01007387 */ /* 0x0005e80000100800 */
[----:B------:R2:W-:Y:S04]  /*0750*/  STL [R1], RZ ;  /* 0x000000ff01007387 */ /* 0x0005e80000100800 */
[----:B0-----:R2:W-:Y:S02]  /*0760*/  STL [R1+0x140], R16 ;  /* 0x0001401001007387 */ /* 0x0015e40000100800 */
.L_x_2:
[----:B------:R-:W3:Y:S01]  /*0770*/  LDL R32, [R1+0x140] ;  /* 0x0001400001207983 */ /* 0x000ee20000100800 */
[----:B-1----:R-:W0:Y:S03]  /*0780*/  LDC.64 R30, c[0x0][0x388] ;  /* 0x0000e200ff1e7b82 */ /* 0x002e260000000a00 */
[----:B------:R1:W-:Y:S01]  /*0790*/  STL [R1+0x144], R0 ;  /* 0x0001440001007387 */ /* 0x0003e20000100800 */
[----:B--2---:R-:W2:Y:S01]  /*07a0*/  S2R R16, SR_CTAID.X ;  /* 0x0000000000107919 */ /* 0x004ea20000002500 */
[----:B------:R-:W4:Y:S02]  /*07b0*/  S2R R18, SR_TID.X ;  /* 0x0000000000127919 */ /* 0x000f240000002100 */
[----:B-1----:R-:W3:Y:S01]  /*07c0*/  LDL.LU R0, [R1+0x13c] ;  /* 0x00013c0001007983 */ /* 0x002ee20000300800 */
[----:B--2---:R-:W-:Y:S02]  /*07d0*/  SHF.L.U32 R17, R16, 0xf, RZ ;  /* 0x0000000f10117819 */ /* 0x004fe400000006ff */
[----:B----4-:R-:W-:-:S04]  /*07e0*/  SHF.L.U32 R16, R18, 0x7, RZ ;  /* 0x0000000712107819 */ /* 0x010fc800000006ff */
[----:B------:R-:W-:Y:S02]  /*07f0*/  LOP3.LUT R16, R16, R18, RZ, 0xfc, !PT ;  /* 0x0000001210107212 */ /* 0x000fe400078efcff */
[----:B------:R-:W1:Y:S02]  /*0800*/  LDC.64 R18, c[0x0][0x380] ;  /* 0x0000e000ff127b82 */ /* 0x000e640000000a00 */
[----:B------:R-:W-:-:S04]  /*0810*/  LOP3.LUT R16, R16, 0x1fc07, RZ, 0xc0, !PT ;  /* 0x0001fc0710107812 */ /* 0x000fc800078ec0ff */
[----:B------:R-:W-:Y:S01]  /*0820*/  LOP3.LUT R16, R16, 0x7ffe0000, R17, 0xf8, !PT ;  /* 0x7ffe000010107812 */ /* 0x000fe200078ef811 */
[----:B------:R-:W2:Y:S01]  /*0830*/  S2R R37, SR_CTAID.X ;  /* 0x0000000000257919 */ /* 0x000ea20000002500 */
[----:B------:R-:W4:Y:S01]  /*0840*/  S2R R33, SR_TID.X ;  /* 0x0000000000217919 */ /* 0x000f220000002100 */
[----:B------:R-:W-:Y:S01]  /*0850*/  BAR.SYNC.DEFER_BLOCKING 0x0 ;  /* 0x0000000000007b1d */ /* 0x000fe20000010000 */
[----:B---3--:R-:W-:-:S05]  /*0860*/  LEA R16, R0, R16, 0x3 ;  /* 0x0000001000107211 */ /* 0x008fca00078e18ff */
[----:B-1----:R-:W-:-:S05]  /*0870*/  IMAD.WIDE.U32 R16, R16, 0x4, R18 ;  /* 0x0000000410107825 */ /* 0x002fca00078e0012 */
[----:B------:R2:W3:Y:S02]  /*0880*/  LDG.E.CONSTANT R18, desc[UR6][R16.64] ;  /* 0x0000000610127981 */ /* 0x0004e4000c1e9900 */
[----:B--2---:R-:W-:Y:S02]  /*0890*/  SHF.L.U32 R17, R37, 0xa, RZ ;  /* 0x0000000a25117819 */ /* 0x004fe400000006ff */
[----:B------:R-:W-:Y:S02]  /*08a0*/  SHF.L.U32 R16, R0, 0xf, RZ ;  /* 0x0000000f00107819 */ /* 0x000fe400000006ff */
[----:B----4-:R-:W-:-:S04]  /*08b0*/  LOP3.LUT R17, R33, 0xc00, R17, 0xf8, !PT ;  /* 0x00000c0021117812 */ /* 0x010fc800078ef811 */
[----:B------:R-:W-:-:S05]  /*08c0*/  LOP3.LUT R16, R17, R16, RZ, 0xfc, !PT ;  /* 0x0000001011107212 */ /* 0x000fca00078efcff */
[----:B0-----:R-:W-:-:S05]  /*08d0*/  IMAD.WIDE.U32 R16, R16, 0x4, R30 ;  /* 0x0000000410107825 */ /* 0x001fca00078e001e */
[----:B------:R-:W2:Y:S04]  /*08e0*/  LDG.E.CONSTANT R37, desc[UR6][R16.64] ;  /* 0x0000000610257981 */ /* 0x000ea8000c1e9900 */
[----:B------:R-:W4:Y:S04]  /*08f0*/  LDG.E.CONSTANT R33, desc[UR6][R16.64+0x4000] ;  /* 0x0040000610217981 */ /* 0x000f28000c1e9900 */
[----:B------:R-:W4:Y:S04]  /*0900*/  LDG.E.CONSTANT R31, desc[UR6][R16.64+0xc000] ;  /* 0x00c00006101f7981 */ /* 0x000f28000c1e9900 */
[----:B------:R-:W4:Y:S04]  /*0910*/  LDG.E.CONSTANT R30, desc[UR6][R16.64+0x10000] ;  /* 0x01000006101e7981 */ /* 0x000f28000c1e9900 */
[----:B------:R-:W4:Y:S04]  /*0920*/  LDG.E.CONSTANT R19, desc[UR6][R16.64+0x14000] ;  /* 0x0140000610137981 */ /* 0x000f28000c1e9900 */
[----:B---3--:R0:W-:Y:S04]  /*0930*/  STS [R32], R18 ;  /* 0x0000001220007388 */ /* 0x0081e80000000800 */
[----:B0-----:R-:W3:Y:S04]  /*0940*/  LDG.E.CONSTANT R32, desc[UR6][R16.64+0x8000] ;  /* 0x0080000610207981 */ /* 0x001ee8000c1e9900 */
[----:B------:R-:W3:Y:S04]  /*0950*/  LDG.E.CONSTANT R18, desc[UR6][R16.64+0x18000] ;  /* 0x0180000610127981 */ /* 0x000ee8000c1e9900 */
[----:B------:R0:W3:Y:S01]  /*0960*/  LDG.E.CONSTANT R17, desc[UR6][R16.64+0x1c000] ;  /* 0x01c0000610117981 */ /* 0x0000e2000c1e9900 */
[----:B------:R-:W1:Y:S01]  /*0970*/  S2UR UR5, SR_CgaCtaId ;  /* 0x00000000000579c3 */ /* 0x000e620000008800 */
[----:B0-----:R-:W0:Y:S01]  /*0980*/  S2R R16, SR_TID.X ;  /* 0x0000000000107919 */ /* 0x001e220000002100 */
[----:B------:R-:W-:-:S02]  /*0990*/  UMOV UR4, 0x400 ;  /* 0x0000040000047882 */ /* 0x000fc40000000000 */
[----:B------:R-:W-:Y:S01]  /*09a0*/  UIADD3 UR4, UPT, UPT, UR4, 0x1000, URZ ;  /* 0x0000100004047890 */ /* 0x000fe2000fffe0ff */
[----:B------:R-:W-:-:S03]  /*09b0*/  IADD3 R0, PT, PT, R0, 0x1, RZ ;  /* 0x0000000100007810 */ /* 0x000fc60007ffe0ff */
[----:B-1----:R-:W-:Y:S02]  /*09c0*/  ULEA UR4, UR5, UR4, 0x18 ;  /* 0x0000000405047291 */ /* 0x002fe4000f8ec0ff */
[----:B------:R1:W-:Y:S01]  /*09d0*/  STL [R1+0x13c], R0 ;  /* 0x00013c0001007387 */ /* 0x0003e20000100800 */
[----:B------:R-:W-:-:S03]  /*09e0*/  ISETP.NE.AND P1, PT, R0, 0x80, PT ;  /* 0x000000800000780c */ /* 0x000fc60003f25270 */
[----:B-1---5:R1:W5:Y:S01]  /*09f0*/  LDL.LU R0, [R1+0x144] ;  /* 0x0001440001007983 */ /* 0x0223620000300800 */
[----:B0-----:R-:W-:-:S03]  /*0a00*/  LEA R16, R16, UR4, 0x2 ;  /* 0x0000000410107c11 */ /* 0x001fc6000f8e10ff */
[----:B------:R1:W-:Y:S04]  /*0a10*/  STL [R1+0x138], RZ ;  /* 0x000138ff01007387 */ /* 0x0003e80000100800 */
[----:B--2---:R1:W-:Y:S04]  /*0a20*/  STS [R16], R37 ;  /* 0x0000002510007388 */ /* 0x0043e80000000800 */
[----:B----4-:R1:W-:Y:S04]  /*0a30*/  STS [R16+0x1000], R33 ;  /* 0x0010002110007388 */ /* 0x0103e80000000800 */
[----:B------:R1:W-:Y:S04]  /*0a40*/  STS [R16+0x3000], R31 ;  /* 0x0030001f10007388 */ /* 0x0003e80000000800 */
[----:B------:R1:W-:Y:S04]  /*0a50*/  STS [R16+0x4000], R30 ;  /* 0x0040001e10007388 */ /* 0x0003e80000000800 */
[----:B------:R1:W-:Y:S04]  /*0a60*/  STS [R16+0x5000], R19 ;  /* 0x0050001310007388 */ /* 0x0003e80000000800 */
[----:B---3--:R1:W-:Y:S04]  /*0a70*/  STS [R16+0x2000], R32 ;  /* 0x0020002010007388 */ /* 0x0083e80000000800 */
[----:B------:R1:W-:Y:S04]  /*0a80*/  STS [R16+0x6000], R18 ;  /* 0x0060001210007388 */ /* 0x0003e80000000800 */
[----:B------:R1:W-:Y:S01]  /*0a90*/  STS [R16+0x7000], R17 ;  /* 0x0070001110007388 */ /* 0x0003e20000000800 */
[----:B------:R-:W-:Y:S06]  /*0aa0*/  BAR.SYNC.DEFER_BLOCKING 0x0 ;  /* 0x0000000000007b1d */ /* 0x000fec0000010000 */
.L_x_1:
[----:B-1----:R-:W2:Y:S01]  /*0ab0*/  LDL R18, [R1+0x138] ;  /* 0x0001380001127983 */ /* 0x002ea20000100800 */
[----:B------:R-:W0:Y:S01]  /*0ac0*/  S2UR UR5, SR_CgaCtaId ;  /* 0x00000000000579c3 */ /* 0x000e220000008800 */
[----:B------:R-:W-:Y:S01]  /*0ad0*/  UMOV UR4, 0x400 ;  /* 0x0000040000047882 */ /* 0x000fe20000000000 */
[----:B------:R-:W-:Y:S01]  /*0ae0*/  HFMA2 R37, -RZ, RZ, 0, 0 ;  /* 0x00000000ff257431 */ /* 0x000fe200000001ff */
[----:B------:R-:W1:Y:S01]  /*0af0*/  S2R R17, SR_TID.X ;  /* 0x0000000000117919 */ /* 0x000e620000002100 */
[----:B------:R-:W-:Y:S02]  /*0b00*/  UPLOP3.LUT UP0, UPT, UPT, UPT, UPT, 0x80, 0x8 ;  /* 0x000000000008789c */ /* 0x000fe40003f0f070 */
[----:B0-----:R-:W-:Y:S02]  /*0b10*/  ULEA UR8, UR5, UR4, 0x18 ;  /* 0x0000000405087291 */ /* 0x001fe4000f8ec0ff */
[----:B------:R-:W-:-:S04]  /*0b20*/  UIADD3 UR4, UPT, UPT, UR4, 0x1000, URZ ;  /* 0x0000100004047890 */ /* 0x000fc8000fffe0ff */
[----:B------:R-:W-:Y:S01]  /*0b30*/  ULEA UR4, UR5, UR4, 0x18 ;  /* 0x0000000405047291 */ /* 0x000fe2000f8ec0ff */
[----:B-1----:R-:W-:Y:S02]  /*0b40*/  SHF.R.U32.HI R16, RZ, 0x1, R17 ;  /* 0x00000001ff107819 */ /* 0x002fe40000011611 */
[----:B------:R-:W-:Y:S02]  /*0b50*/  SHF.L.U32 R17, R17, 0x5, RZ ;  /* 0x0000000511117819 */ /* 0x000fe400000006ff */
[----:B------:R-:W-:Y:S02]  /*0b60*/  LOP3.LUT R16, R16, 0x1f0, RZ, 0xc0, !PT ;  /* 0x000001f010107812 */ /* 0x000fe400078ec0ff */
[----:B------:R-:W-:Y:S02]  /*0b70*/  LOP3.LUT R19, R17, 0x3e0, RZ, 0xc0, !PT ;  /* 0x000003e011137812 */ /* 0x000fe400078ec0ff */
[C---:B--2---:R-:W-:Y:S02]  /*0b80*/  LEA R17, R18.reuse, R16, 0x1 ;  /* 0x0000001012117211 */ /* 0x044fe400078e08ff */
[----:B------:R-:W-:-:S03]  /*0b90*/  LEA R16, R18, R19, 0xb ;  /* 0x0000001312107211 */ /* 0x000fc600078e58ff */
[----:B------:R0:W-:Y:S04]  /*0ba0*/  STL [R1+0x134], R17 ;  /* 0x0001341101007387 */ /* 0x0001e80000100800 */
[----:B-----5:R0:W-:Y:S02]  /*0bb0*/  STL [R1+0x130], R16 ;  /* 0x0001301001007387 */ /* 0x0201e40000100800 */
.L_x_0:
[----:B0-----:R-:W2:Y:S04]  /*0bc0*/  LDL R17, [R1+0x134] ;  /* 0x0001340001117983 */ /* 0x001ea80000100800 */
[----:B------:R-:W3:Y:S04]  /*0bd0*/  LDL R16, [R1+0x130] ;  /* 0x0001300001107983 */ /* 0x000ee80000100800 */
[----:B------:R0:W-:Y:S04]  /*0be0*/  STL [R1+0x168], R40 ;  /* 0x0001682801007387 */ /* 0x0001e80000100800 */
[----:B0-----:R-:W4:Y:S04]  /*0bf0*/  LDL.LU R40, [R1+0x30] ;  /* 0x0000300001287983 */ /* 0x001f280000300800 */
[----:B------:R0:W-:Y:S04]  /*0c00*/  STL [R1+0x164], R41 ;  /* 0x0001642901007387 */ /* 0x0001e80000100800 */
[----:B0-----:R-:W4:Y:S01]  /*0c10*/  LDL.LU R41, [R1+0x38] ;  /* 0x0000380001297983 */ /* 0x001f220000300800 */
[----:B--2---:R-:W-:-:S02]  /*0c20*/  IADD3 R33, PT, PT, R17, R37, RZ ;  /* 0x0000002511217210 */ /* 0x004fc40007ffe0ff */
[----:B---3--:R-:W-:Y:S02]  /*0c30*/  LEA R37, R37, R16, 0xa ;  /* 0x0000001025257211 */ /* 0x008fe400078e50ff */
[----:B------:R-:W-:Y:S02]  /*0c40*/  LEA R33, R33, UR8, 0x2 ;  /* 0x0000000821217c11 */ /* 0x000fe4000f8e10ff */
[----:B------:R-:W-:-:S03]  /*0c50*/  LEA R37, R37, UR4, 0x2 ;  /* 0x0000000425257c11 */ /* 0x000fc6000f8e10ff */
[----:B-1----:R-:W-:Y:S04]  /*0c60*/  LDS R31, [R33] ;  /* 0x00000000211f7984 */ /* 0x002fe80000000800 */
[----:B------:R-:W0:Y:S04]  /*0c70*/  LDS.128 R16, [R37] ;  /* 0x0000000025107984 */ /* 0x000e280000000c00 */
[----:B------:R-:W4:Y:S04]  /*0c80*/  LDS R30, [R33+0x800] ;  /* 0x00080000211e7984 */ /* 0x000f280000000800 */
[----:B------:R-:W-:Y:S04]  /*0c90*/  LDS R32, [R33+0x820] ;  /* 0x0008200021207984 */ /* 0x000fe80000000800 */
[----:B------:R-:W1:Y:S01]  /*0ca0*/  LDS R33, [R33+0x20] ;  /* 0x0000200021217984 */ /* 0x000e620000000800 */
[----:B0----5:R-:W-:-:S05]  /*0cb0*/  FFMA R29, R31, R16, R29 ;  /* 0x000000101f1d7223 */ /* 0x021fca000000001d */
[----:B------:R0:W-:Y:S04]  /*0cc0*/  STL [R1+0x144], R29 ;  /* 0x0001441d01007387 */ /* 0x0001e80000100800 */
[----:B0-----:R-:W2:Y:S01]  /*0cd0*/  LDL.LU R29, [R1+0xb0] ;  /* 0x0000b000011d7983 */ /* 0x001ea20000300800 */
[----:B----4-:R-:W-:Y:S01]  /*0ce0*/  FFMA R40, R30, R16, R40 ;  /* 0x000000101e287223 */ /* 0x010fe20000000028 */
[----:B-1----:R-:W-:Y:S01]  /*0cf0*/  FFMA R42, R16, R33, R42 ;  /* 0x00000021102a7223 */ /* 0x002fe2000000002a */
[----:B------:R-:W-:-:S03]  /*0d00*/  FFMA R28, R31, R17, R28 ;  /* 0x000000111f1c7223 */ /* 0x000fc6000000001c */
[----:B------:R0:W-:Y:S04]  /*0d10*/  STL [R1+0x30], R40 ;  /* 0x0000302801007387 */ /* 0x0001e80000100800 */
[----:B0-----:R-:W3:Y:S04]  /*0d20*/  LDL.LU R40, [R1+0x168] ;  /* 0x0001680001287983 */ /* 0x001ee80000300800 */
[----:B------:R0:W-:Y:S04]  /*0d30*/  STL [R1+0x148], R42 ;  /* 0x0001482a01007387 */ /* 0x0001e80000100800 */
[----:B0-----:R-:W4:Y:S01]  /*0d40*/  LDL.LU R42, [R1+0xb8] ;  /* 0x0000b800012a7983 */ /* 0x001f220000300800 */
[----:B--2---:R-:W-:-:S03]  /*0d50*/  FFMA R29, R16, R32, R29 ;  /* 0x00000020101d7223 */ /* 0x004fc6000000001d */
[----:B------:R-:W2:Y:S04]  /*0d60*/  LDL.LU R16, [R1+0xb4] ;  /* 0x0000b40001107983 */ /* 0x000ea80000300800 */
[----:B------:R0:W-:Y:S04]  /*0d70*/  STL [R1+0xb0], R29 ;  /* 0x0000b01d01007387 */ /* 0x0001e80000100800 */
[----:B0-----:R-:W3:Y:S04]  /*0d80*/  LDL.LU R29, [R1+0x3c] ;  /* 0x00003c00011d7983 */ /* 0x001ee80000300800 */
[----:B------:R0:W-:Y:S04]  /*0d90*/  STL [R1+0x14c], R28 ;  /* 0x00014c1c01007387 */ /* 0x0001e80000100800 */
[----:B0-----:R-:W4:Y:S01]  /*0da0*/  LDL.LU R28, [R1+0x34] ;  /* 0x00003400011c7983 */ /* 0x001f220000300800 */
[----:B------:R-:W-:-:S05]  /*0db0*/  FFMA R43, R33, R17, R43 ;  /* 0x00000011212b7223 */ /* 0x000fca000000002b */
[----:B------:R-:W-:Y:S01]  /*0dc0*/  STL [R1+0x150], R43 ;  /* 0x0001502b01007387 */ /* 0x000fe20000100800 */
[-C--:B------:R-:W-:Y:S01]  /*0dd0*/  FFMA R27, R31, R18.reuse, R27 ;  /* 0x000000121f1b7223 */ /* 0x080fe2000000001b */
[----:B------:R-:W-:Y:S01]  /*0de0*/  FFMA R41, R30, R18, R41 ;  /* 0x000000121e297223 */ /* 0x000fe20000000029 */
[-C--:B--2---:R-:W-:Y:S01]  /*0df0*/  FFMA R16, R32, R17.reuse, R16 ;  /* 0x0000001120107223 */ /* 0x084fe20000000010 */
[----:B----4-:R-:W-:-:S05]  /*0e00*/  FFMA R28, R30, R17, R28 ;  /* 0x000000111e1c7223 */ /* 0x010fca000000001c */
[----:B------:R-:W-:Y:S04]  /*0e10*/  STL [R1+0x34], R28 ;  /* 0x0000341c01007387 */ /* 0x000fe80000100800 */
[----:B------:R0:W-:Y:S04]  /*0e20*/  STL [R1+0xb4], R16 ;  /* 0x0000b41001007387 */ /* 0x0001e80000100800 */
[----:B0-----:R-:W2:Y:S04]  /*0e30*/  LDL.LU R16, [R1+0xbc] ;  /* 0x0000bc0001107983 */ /* 0x001ea80000300800 */
[----:B------:R-:W-:Y:S04]  /*0e40*/  STL [R1+0x154], R27 ;  /* 0x0001541b01007387 */ /* 0x000fe80000100800 */
[----:B------:R-:W4:Y:S04]  /*0e50*/  LDL.LU R28, [R1+0x40] ;  /* 0x00004000011c7983 */ /* 0x000f280000300800 */
[----:B------:R0:W-:Y:S04]  /*0e60*/  STL [R1+0x38], R41 ;  /* 0x0000382901007387 */ /* 0x0001e80000100800 */
[----:B0-----:R-:W4:Y:S01]  /*0e70*/  LDL.LU R41, [R1+0xc0] ;  /* 0x0000c00001297983 */ /* 0x001f220000300800 */
[-C--:B------:R-:W-:Y:S01]  /*0e80*/  FFMA R44, R33, R18.reuse, R44 ;  /* 0x00000012212c7223 */ /* 0x080fe2000000002c */
[----:B------:R-:W-:Y:S01]  /*0e90*/  FFMA R26, R31, R19, R26 ;  /* 0x000000131f1a7223 */ /* 0x000fe2000000001a */
[----:B------:R-:W-:-:S03]  /*0ea0*/  FFMA R42, R32, R18, R42 ;  /* 0x00000012202a7223 */ /* 0x000fc6000000002a */
[----:B------:R-:W-:Y:S04]  /*0eb0*/  STL [R1+0x158], R44 ;  /* 0x0001582c01007387 */ /* 0x000fe80000100800 */
[----:B------:R-:W4:Y:S04]  /*0ec0*/  LDL.LU R27, [R1+0x44] ;  /* 0x00004400011b7983 */ /* 0x000f280000300800 */
[----:B------:R0:W-:Y:S04]  /*0ed0*/  STL [R1+0x15c], R26 ;  /* 0x00015c1a01007387 */ /* 0x0001e80000100800 */
[----:B------:R1:W-:Y:S04]  /*0ee0*/  STL [R1+0xb8], R42 ;  /* 0x0000b82a01007387 */ /* 0x0003e80000100800 */
[----:B0-----:R-:W4:Y:S01]  /*0ef0*/  LDL.LU R26, [R1+0xc4] ;  /* 0x0000c400011a7983 */ /* 0x001f220000300800 */
[-C--:B---3--:R-:W-:Y:S01]  /*0f00*/  FFMA R29, R30, R19.reuse, R29 ;  /* 0x000000131e1d7223 */ /* 0x088fe2000000001d */
[----:B------:R-:W-:-:S02]  /*0f10*/  FFMA R45, R33, R19, R45 ;  /* 0x00000013212d7223 */ /* 0x000fc4000000002d */
[----:B-1----:R-:W3:Y:S04]  /*0f20*/  LDL.LU R42, [R1+0x48] ;  /* 0x00004800012a7983 */ /* 0x002ee80000300800 */
[----:B------:R0:W-:Y:S04]  /*0f30*/  STL [R1+0x3c], R29 ;  /* 0x00003c1d01007387 */ /* 0x0001e80000100800 */
[----:B------:R-:W-:Y:S04]  /*0f40*/  STL [R1+0x160], R45 ;  /* 0x0001602d01007387 */ /* 0x000fe80000100800 */
[----:B0-----:R-:W3:Y:S01]  /*0f50*/  LDL.LU R29, [R1+0xc8] ;  /* 0x0000c800011d7983 */ /* 0x001ee20000300800 */
[----:B--2---:R-:W-:-:S05]  /*0f60*/  FFMA R16, R32, R19, R16 ;  /* 0x0000001320107223 */ /* 0x004fca0000000010 */
[----:B------:R-:W-:Y:S04]  /*0f70*/  STL [R1+0xbc], R16 ;  /* 0x0000bc1001007387 */ /* 0x000fe80000100800 */
[----:B------:R-:W4:Y:S02]  /*0f80*/  LDS.128 R16, [R37+0x10] ;  /* 0x0000100025107984 */ /* 0x000f240000000c00 */
[----:B----4-:R-:W-:-:S05]  /*0f90*/  FFMA R28, R30, R16, R28 ;  /* 0x000000101e1c7223 */ /* 0x010fca000000001c */
[----:B------:R0:W-:Y:S04]  /*0fa0*/  STL [R1+0x40], R28 ;  /* 0x0000401c01007387 */ /* 0x0001e80000100800 */
[----:B0-----:R-:W2:Y:S01]  /*0fb0*/  LDL.LU R28, [R1+0x4c] ;  /* 0x00004c00011c7983 */ /* 0x001ea20000300800 */
[----:B------:R-:W-:-:S05]  /*0fc0*/  FFMA R41, R16, R32, R41 ;  /* 0x0000002010297223 */ /* 0x000fca0000000029 */
[----:B------:R0:W-:Y:S04]  /*0fd0*/  STL [R1+0xc0], R41 ;  /* 0x0000c02901007387 */ /* 0x0001e80000100800 */
[----:B0-----:R-:W4:Y:S01]  /*0fe0*/  LDL.LU R41, [R1+0xcc] ;  /* 0x0000cc0001297983 */ /* 0x001f220000300800 */
[-C--:B------:R-:W-:Y:S01]  /*0ff0*/  FFMA R27, R30, R17.reuse, R27 ;  /* 0x000000111e1b7223 */ /* 0x080fe2000000001b */
[----:B------:R-:W-:-:S04]  /*1000*/  FFMA R26, R32, R17, R26 ;  /* 0x00000011201a7223 */ /* 0x000fc8000000001a */
[----:B------:R0:W-:Y:S04]  /*1010*/  STL [R1+0x44], R27 ;  /* 0x0000441b01007387 */ /* 0x0001e80000100800 */
[----:B0-----:R-:W4:Y:S04]  /*1020*/  LDL.LU R27, [R1+0x50] ;  /* 0x00005000011b7983 */ /* 0x001f280000300800 */
[----:B------:R0:W-:Y:S04]  /*1030*/  STL [R1+0xc4], R26 ;  /* 0x0000c41a01007387 */ /* 0x0001e80000100800 */
[----:B0-----:R-:W4:Y:S01]  /*1040*/  LDL.LU R26, [R1+0xd0] ;  /* 0x0000d000011a7983 */ /* 0x001f220000300800 */
[-C--:B---3--:R-:W-:Y:S01]  /*1050*/  FFMA R42, R30, R18.reuse, R42 ;  /* 0x000000121e2a7223 */ /* 0x088fe2000000002a */
[----:B------:R-:W-:-:S04]  /*1060*/  FFMA R29, R32, R18, R29 ;  /* 0x00000012201d7223 */ /* 0x000fc8000000001d */
[----:B------:R0:W-:Y:S04]  /*1070*/  STL [R1+0x48], R42 ;  /* 0x0000482a01007387 */ /* 0x0001e80000100800 */
[----:B0-----:R-:W3:Y:S04]  /*1080*/  LDL.LU R42, [R1+0x54] ;  /* 0x00005400012a7983 */ /* 0x001ee80000300800 */
[----:B------:R0:W-:Y:S04]  /*1090*/  STL [R1+0xc8], R29 ;  /* 0x0000c81d01007387 */ /* 0x0001e80000100800 */
[----:B0-----:R-:W3:Y:S01]  /*10a0*/  LDL.LU R29, [R1+0xd4] ;  /* 0x0000d400011d7983 */ /* 0x001ee20000300800 */
[C---:B------:R-:W-:Y:S01]  /*10b0*/  FFMA R25, R31.reuse, R16, R25 ;  /* 0x000000101f197223 */ /* 0x040fe20000000019 */
[----:B------:R-:W-:Y:S01]  /*10c0*/  FFMA R46, R16, R33, R46 ;  /* 0x00000021102e7223 */ /* 0x000fe2000000002e */
[-C--:B------:R-:W-:Y:S01]  /*10d0*/  FFMA R24, R31, R17.reuse, R24 ;  /* 0x000000111f187223 */ /* 0x080fe20000000018 */
[----:B------:R-:W-:Y:S01]  /*10e0*/  FFMA R47, R33, R17, R47 ;  /* 0x00000011212f7223 */ /* 0x000fe2000000002f */
[-C--:B------:R-:W-:Y:S01]  /*10f0*/  FFMA R23, R31, R18.reuse, R23 ;  /* 0x000000121f177223 */ /* 0x080fe20000000017 */
[----:B------:R-:W-:Y:S01]  /*1100*/  FFMA R48, R33, R18, R48 ;  /* 0x0000001221307223 */ /* 0x000fe20000000030 */
[-C--:B------:R-:W-:Y:S01]  /*1110*/  FFMA R22, R31, R19.reuse, R22 ;  /* 0x000000131f167223 */ /* 0x080fe20000000016 */
[-C--:B------:R-:W-:Y:S01]  /*1120*/  FFMA R49, R33, R19.reuse, R49 ;  /* 0x0000001321317223 */ /* 0x080fe20000000031 */
[----:B--2---:R-:W-:-:S05]  /*1130*/  FFMA R28, R30, R19, R28 ;  /* 0x000000131e1c7223 */ /* 0x004fca000000001c */
[----:B------:R0:W-:Y:S04]  /*1140*/  STL [R1+0x4c], R28 ;  /* 0x00004c1c01007387 */ /* 0x0001e80000100800 */
[----:B0-----:R-:W2:Y:S01]  /*1150*/  LDL.LU R28, [R1+0x58] ;  /* 0x00005800011c7983 */ /* 0x001ea20000300800 */
[----:B----4-:R-:W-:-:S03]  /*1160*/  FFMA R41, R32, R19, R41 ;  /* 0x0000001320297223 */ /* 0x010fc60000000029 */
[----:B------:R-:W0:Y:S04]  /*1170*/  LDS.128 R16, [R37+0x20] ;  /* 0x0000200025107984 */ /* 0x000e280000000c00 */
[----:B------:R1:W-:Y:S04]  /*1180*/  STL [R1+0xcc], R41 ;  /* 0x0000cc2901007387 */ /* 0x0003e80000100800 */
[----:B-1----:R-:W4:Y:S01]  /*1190*/  LDL.LU R41, [R1+0xd8] ;  /* 0x0000d80001297983 */ /* 0x002f220000300800 */
[----:B0-----:R-:W-:Y:S01]  /*11a0*/  FFMA R27, R30, R16, R27 ;  /* 0x000000101e1b7223 */ /* 0x001fe2000000001b */
        /* <DEDUP_REMOVED lines=11> */
[----:B--2---:R-:W-:-:S05]  /*1260*/  FFMA R28, R30, R18, R28 ;  /* 0x000000121e1c7223 */ /* 0x004fca000000001c */
[----:B------:R0:W-:Y:S04]  /*1270*/  STL [R1+0x58], R28 ;  /* 0x0000581c01007387 */ /* 0x0001e80000100800 */
[----:B0-----:R-:W2:Y:S01]  /*1280*/  LDL.LU R28, [R1+0x64] ;  /* 0x00006400011c7983 */ /* 0x001ea20000300800 */
[C---:B------:R-:W-:Y:S01]  /*1290*/  FFMA R21, R31.reuse, R16, R21 ;  /* 0x000000101f157223 */ /* 0x040fe20000000015 */
[----:B------:R-:W-:Y:S01]  /*12a0*/  FFMA R50, R16, R33, R50 ;  /* 0x0000002110327223 */ /* 0x000fe20000000032 */
[-C--:B------:R-:W-:Y:S01]  /*12b0*/  FFMA R20, R31, R17.reuse, R20 ;  /* 0x000000111f147223 */ /* 0x080fe20000000014 */
[----:B------:R-:W-:Y:S01]  /*12c0*/  FFMA R51, R33, R17, R51 ;  /* 0x0000001121337223 */ /* 0x000fe20000000033 */
[-C--:B------:R-:W-:Y:S01]  /*12d0*/  FFMA R15, R31, R18.reuse, R15 ;  /* 0x000000121f0f7223 */ /* 0x080fe2000000000f */
[-C--:B------:R-:W-:Y:S01]  /*12e0*/  FFMA R52, R33, R18.reuse, R52 ;  /* 0x0000001221347223 */ /* 0x080fe20000000034 */
[----:B----4-:R-:W-:Y:S01]  /*12f0*/  FFMA R41, R32, R18, R41 ;  /* 0x0000001220297223 */ /* 0x010fe20000000029 */
[-C--:B------:R-:W-:Y:S01]  /*1300*/  FFMA R14, R31, R19.reuse, R14 ;  /* 0x000000131f0e7223 */ /* 0x080fe2000000000e */
[----:B------:R-:W-:-:S03]  /*1310*/  FFMA R53, R33, R19, R53 ;  /* 0x0000001321357223 */ /* 0x000fc60000000035 */
[----:B------:R0:W-:Y:S04]  /*1320*/  STL [R1+0xd8], R41 ;  /* 0x0000d82901007387 */ /* 0x0001e80000100800 */
[----:B0-----:R-:W4:Y:S01]  /*1330*/  LDL.LU R41, [R1+0xe4] ;  /* 0x0000e40001297983 */ /* 0x001f220000300800 */
[-C--:B------:R-:W-:Y:S01]  /*1340*/  FFMA R27, R30, R19.reuse, R27 ;  /* 0x000000131e1b7223 */ /* 0x080fe2000000001b */
[----:B------:R-:W-:Y:S02]  /*1350*/  FFMA R26, R32, R19, R26 ;  /* 0x00000013201a7223 */ /* 0x000fe4000000001a */
[----:B------:R-:W3:Y:S04]  /*1360*/  LDS.128 R16, [R37+0x30] ;  /* 0x0000300025107984 */ /* 0x000ee80000000c00 */
[----:B------:R0:W-:Y:S04]  /*1370*/  STL [R1+0x5c], R27 ;  /* 0x00005c1b01007387 */ /* 0x0001e80000100800 */
[----:B0-----:R-:W4:Y:S04]  /*1380*/  LDL.LU R27, [R1+0x68] ;  /* 0x00006800011b7983 */ /* 0x001f280000300800 */
[----:B------:R0:W-:Y:S04]  /*1390*/  STL [R1+0xdc], R26 ;  /* 0x0000dc1a01007387 */ /* 0x0001e80000100800 */
[----:B0-----:R-:W4:Y:S04]  /*13a0*/  LDL.LU R26, [R1+0xe8] ;  /* 0x0000e800011a7983 */ /* 0x001f280000300800 */
[----:B------:R-:W4:Y:S01]  /*13b0*/  LDL.LU R43, [R1+0x6c] ;  /* 0x00006c00012b7983 */ /* 0x000f220000300800 */
[----:B---3--:R-:W-:Y:S01]  /*13c0*/  FFMA R42, R30, R16, R42 ;  /* 0x000000101e2a7223 */ /* 0x008fe2000000002a */
[----:B------:R-:W-:-:S04]  /*13d0*/  FFMA R29, R16, R32, R29 ;  /* 0x00000020101d7223 */ /* 0x000fc8000000001d */
[----:B------:R-:W-:Y:S04]  /*13e0*/  STL [R1+0x60], R42 ;  /* 0x0000602a01007387 */ /* 0x000fe80000100800 */
[----:B------:R0:W-:Y:S04]  /*13f0*/  STL [R1+0xe0], R29 ;  /* 0x0000e01d01007387 */ /* 0x0001e80000100800 */
[----:B0-----:R-:W3:Y:S01]  /*1400*/  LDL.LU R29, [R1+0xec] ;  /* 0x0000ec00011d7983 */ /* 0x001ee20000300800 */
[----:B--2---:R-:W-:-:S05]  /*1410*/  FFMA R28, R30, R17, R28 ;  /* 0x000000111e1c7223 */ /* 0x004fca000000001c */
[----:B------:R0:W-:Y:S04]  /*1420*/  STL [R1+0x64], R28 ;  /* 0x0000641c01007387 */ /* 0x0001e80000100800 */
[----:B0-----:R-:W2:Y:S04]  /*1430*/  LDL.LU R28, [R1+0x70] ;  /* 0x00007000011c7983 */ /* 0x001ea80000300800 */
[----:B------:R-:W2:Y:S01]  /*1440*/  LDL.LU R42, [R1+0xf0] ;  /* 0x0000f000012a7983 */ /* 0x000ea20000300800 */
[----:B----4-:R-:W-:-:S05]  /*1450*/  FFMA R41, R32, R17, R41 ;  /* 0x0000001120297223 */ /* 0x010fca0000000029 */
[----:B------:R0:W-:Y:S01]  /*1460*/  STL [R1+0xe4], R41 ;  /* 0x0000e42901007387 */ /* 0x0001e20000100800 */
[----:B------:R-:W-:-:S03]  /*1470*/  FFMA R13, R31, R16, R13 ;  /* 0x000000101f0d7223 */ /* 0x000fc6000000000d */
[----:B0-----:R-:W4:Y:S01]  /*1480*/  LDL.LU R41, [R1+0x74] ;  /* 0x0000740001297983 */ /* 0x001f220000300800 */
[----:B------:R-:W-:Y:S01]  /*1490*/  FFMA R54, R16, R33, R54 ;  /* 0x0000002110367223 */ /* 0x000fe20000000036 */
[-C--:B------:R-:W-:Y:S01]  /*14a0*/  FFMA R12, R31, R17.reuse, R12 ;  /* 0x000000111f0c7223 */ /* 0x080fe2000000000c */
[----:B------:R-:W-:Y:S01]  /*14b0*/  FFMA R55, R33, R17, R55 ;  /* 0x0000001121377223 */ /* 0x000fe20000000037 */
[-C--:B------:R-:W-:Y:S01]  /*14c0*/  FFMA R11, R31, R18.reuse, R11 ;  /* 0x000000121f0b7223 */ /* 0x080fe2000000000b */
[-C--:B------:R-:W-:Y:S01]  /*14d0*/  FFMA R56, R33, R18.reuse, R56 ;  /* 0x0000001221387223 */ /* 0x080fe20000000038 */
[-C--:B------:R-:W-:Y:S01]  /*14e0*/  FFMA R10, R31, R19.reuse, R10 ;  /* 0x000000131f0a7223 */ /* 0x080fe2000000000a */
[----:B------:R-:W-:Y:S01]  /*14f0*/  FFMA R57, R33, R19, R57 ;  /* 0x0000001321397223 */ /* 0x000fe20000000039 */
[----:B------:R-:W-:-:S05]  /*1500*/  FFMA R27, R30, R18, R27 ;  /* 0x000000121e1b7223 */ /* 0x000fca000000001b */
[----:B------:R0:W-:Y:S01]  /*1510*/  STL [R1+0x68], R27 ;  /* 0x0000681b01007387 */ /* 0x0001e20000100800 */
[----:B------:R-:W-:-:S03]  /*1520*/  FFMA R26, R32, R18, R26 ;  /* 0x00000012201a7223 */ /* 0x000fc6000000001a */
[----:B0-----:R-:W4:Y:S04]  /*1530*/  LDL.LU R27, [R1+0xf4] ;  /* 0x0000f400011b7983 */ /* 0x001f280000300800 */
[----:B------:R0:W-:Y:S01]  /*1540*/  STL [R1+0xe8], R26 ;  /* 0x0000e81a01007387 */ /* 0x0001e20000100800 */
[----:B------:R-:W-:-:S03]  /*1550*/  FFMA R43, R30, R19, R43 ;  /* 0x000000131e2b7223 */ /* 0x000fc6000000002b */
[----:B0-----:R-:W4:Y:S01]  /*1560*/  LDL.LU R26, [R1+0x78] ;  /* 0x00007800011a7983 */ /* 0x001f220000300800 */
[----:B---3--:R-:W-:-:S03]  /*1570*/  FFMA R29, R32, R19, R29 ;  /* 0x00000013201d7223 */ /* 0x008fc6000000001d */
[----:B------:R-:W2:Y:S04]  /*1580*/  LDS.128 R16, [R37+0x40] ;  /* 0x0000400025107984 */ /* 0x000ea80000000c00 */
[----:B------:R0:W-:Y:S04]  /*1590*/  STL [R1+0xec], R29 ;  /* 0x0000ec1d01007387 */ /* 0x0001e80000100800 */
[----:B------:R-:W-:Y:S04]  /*15a0*/  STL [R1+0x6c], R43 ;  /* 0x00006c2b01007387 */ /* 0x000fe80000100800 */
[----:B0-----:R-:W3:Y:S01]  /*15b0*/  LDL.LU R29, [R1+0xf8] ;  /* 0x0000f800011d7983 */ /* 0x001ee20000300800 */
[----:B--2---:R-:W-:-:S05]  /*15c0*/  FFMA R28, R30, R16, R28 ;  /* 0x000000101e1c7223 */ /* 0x004fca000000001c */
[----:B------:R0:W-:Y:S04]  /*15d0*/  STL [R1+0x70], R28 ;  /* 0x0000701c01007387 */ /* 0x0001e80000100800 */
[----:B0-----:R-:W2:Y:S01]  /*15e0*/  LDL.LU R28, [R1+0x7c] ;  /* 0x00007c00011c7983 */ /* 0x001ea20000300800 */
[----:B------:R-:W-:Y:S01]  /*15f0*/  FFMA R9, R31, R16, R9 ;  /* 0x000000101f097223 */ /* 0x000fe20000000009 */
[C---:B------:R-:W-:Y:S01]  /*1600*/  FFMA R58, R16.reuse, R33, R58 ;  /* 0x00000021103a7223 */ /* 0x040fe2000000003a */
[----:B------:R-:W-:Y:S02]  /*1610*/  FFMA R42, R16, R32, R42 ;  /* 0x00000020102a7223 */ /* 0x000fe4000000002a */
[----:B------:R-:W2:Y:S01]  /*1620*/  LDL.LU R16, [R1+0xfc] ;  /* 0x0000fc0001107983 */ /* 0x000ea20000300800 */
[----:B----4-:R-:W-:-:S03]  /*1630*/  FFMA R41, R30, R17, R41 ;  /* 0x000000111e297223 */ /* 0x010fc60000000029 */
[----:B------:R-:W-:Y:S04]  /*1640*/  STL [R1+0xf0], R42 ;  /* 0x0000f02a01007387 */ /* 0x000fe80000100800 */
[----:B------:R-:W-:Y:S01]  /*1650*/  STL [R1+0x74], R41 ;  /* 0x0000742901007387 */ /* 0x000fe20000100800 */
[----:B------:R-:W-:-:S05]  /*1660*/  FFMA R27, R32, R17, R27 ;  /* 0x00000011201b7223 */ /* 0x000fca000000001b */
[----:B------:R0:W-:Y:S01]  /*1670*/  STL [R1+0xf4], R27 ;  /* 0x0000f41b01007387 */ /* 0x0001e20000100800 */
[----:B------:R-:W-:-:S03]  /*1680*/  FFMA R26, R30, R18, R26 ;  /* 0x000000121e1a7223 */ /* 0x000fc6000000001a */
[----:B0-----:R-:W4:Y:S04]  /*1690*/  LDL.LU R27, [R1+0x80] ;  /* 0x00008000011b7983 */ /* 0x001f280000300800 */
[----:B------:R-:W4:Y:S04]  /*16a0*/  LDL.LU R45, [R1] ;  /* 0x00000000012d7983 */ /* 0x000f280000300800 */
[----:B------:R0:W-:Y:S04]  /*16b0*/  STL [R1+0x78], R26 ;  /* 0x0000781a01007387 */ /* 0x0001e80000100800 */
[----:B0-----:R-:W4:Y:S04]  /*16c0*/  LDL.LU R26, [R1+0x100] ;  /* 0x00010000011a7983 */ /* 0x001f280000300800 */
[----:B------:R-:W4:Y:S04]  /*16d0*/  LDL.LU R44, [R1+0x84] ;  /* 0x00008400012c7983 */ /* 0x000f280000300800 */
[----:B------:R-:W4:Y:S01]  /*16e0*/  LDL.LU R43, [R1+0x4] ;  /* 0x00000400012b7983 */ /* 0x000f220000300800 */
[----:B---3--:R-:W-:-:S05]  /*16f0*/  FFMA R29, R32, R18, R29 ;  /* 0x00000012201d7223 */ /* 0x008fca000000001d */
[----:B------:R-:W-:Y:S04]  /*1700*/  STL [R1+0xf8], R29 ;  /* 0x0000f81d01007387 */ /* 0x000fe80000100800 */
[----:B------:R-:W3:Y:S01]  /*1710*/  LDL.LU R41, [R1+0x104] ;  /* 0x0001040001297983 */ /* 0x000ee20000300800 */
[----:B--2---:R-:W-:-:S05]  /*1720*/  FFMA R28, R30, R19, R28 ;  /* 0x000000131e1c7223 */ /* 0x004fca000000001c */
[----:B------:R0:W-:Y:S04]  /*1730*/  STL [R1+0x7c], R28 ;  /* 0x00007c1c01007387 */ /* 0x0001e80000100800 */
[----:B0-----:R-:W2:Y:S04]  /*1740*/  LDL.LU R28, [R1+0x88] ;  /* 0x00008800011c7983 */ /* 0x001ea80000300800 */
[----:B------:R-:W2:Y:S01]  /*1750*/  LDL.LU R29, [R1+0x8] ;  /* 0x00000800011d7983 */ /* 0x000ea20000300800 */
[----:B------:R-:W-:Y:S01]  /*1760*/  FFMA R16, R32, R19, R16 ;  /* 0x0000001320107223 */ /* 0x000fe20000000010 */
[-C--:B------:R-:W-:Y:S01]  /*1770*/  FFMA R8, R31, R17.reuse, R8 ;  /* 0x000000111f087223 */ /* 0x080fe20000000008 */
[----:B------:R-:W-:Y:S01]  /*1780*/  FFMA R59, R33, R17, R59 ;  /* 0x00000011213b7223 */ /* 0x000fe2000000003b */
[----:B------:R-:W2:Y:S01]  /*1790*/  LDL.LU R42, [R1+0x108] ;  /* 0x00010800012a7983 */ /* 0x000ea20000300800 */
[-C--:B------:R-:W-:Y:S01]  /*17a0*/  FFMA R7, R31, R18.reuse, R7 ;  /* 0x000000121f077223 */ /* 0x080fe20000000007 */
[----:B------:R-:W-:Y:S01]  /*17b0*/  FFMA R60, R33, R18, R60 ;  /* 0x00000012213c7223 */ /* 0x000fe2000000003c */
[-C--:B------:R-:W-:Y:S01]  /*17c0*/  FFMA R6, R31, R19.reuse, R6 ;  /* 0x000000131f067223 */ /* 0x080fe20000000006 */
[----:B------:R-:W-:Y:S01]  /*17d0*/  FFMA R61, R33, R19, R61 ;  /* 0x00000013213d7223 */ /* 0x000fe2000000003d */
[----:B------:R-:W-:Y:S04]  /*17e0*/  STL [R1+0xfc], R16 ;  /* 0x0000fc1001007387 */ /* 0x000fe80000100800 */
[----:B------:R-:W4:Y:S02]  /*17f0*/  LDS.128 R16, [R37+0x50] ;  /* 0x0000500025107984 */ /* 0x000f240000000c00 */
[----:B----4-:R-:W-:Y:S01]  /*1800*/  FFMA R27, R30, R16, R27 ;  /* 0x000000101e1b7223 */ /* 0x010fe2000000001b */
[----:B------:R-:W-:-:S04]  /*1810*/  FFMA R45, R16, R33, R45 ;  /* 0x00000021102d7223 */ /* 0x000fc8000000002d */
[----:B------:R0:W-:Y:S01]  /*1820*/  STL [R1+0x80], R27 ;  /* 0x0000801b01007387 */ /* 0x0001e20000100800 */
[----:B------:R-:W-:-:S03]  /*1830*/  FFMA R5, R31, R16, R5 ;  /* 0x000000101f057223 */ /* 0x000fc60000000005 */
[----:B0-----:R-:W4:Y:S01]  /*1840*/  LDL.LU R27, [R1+0x8c] ;  /* 0x00008c00011b7983 */ /* 0x001f220000300800 */
[----:B------:R-:W-:-:S05]  /*1850*/  FFMA R26, R16, R32, R26 ;  /* 0x00000020101a7223 */ /* 0x000fca000000001a */
[----:B------:R0:W-:Y:S04]  /*1860*/  STL [R1+0x100], R26 ;  /* 0x0001001a01007387 */ /* 0x0001e80000100800 */
[----:B0-----:R-:W4:Y:S04]  /*1870*/  LDL.LU R26, [R1+0xc] ;  /* 0x00000c00011a7983 */ /* 0x001f280000300800 */
[----:B------:R-:W-:Y:S04]  /*1880*/  STL [R1], R45 ;  /* 0x0000002d01007387 */ /* 0x000fe80000100800 */
[----:B------:R-:W4:Y:S01]  /*1890*/  LDL.LU R16, [R1+0x10c] ;  /* 0x00010c0001107983 */ /* 0x000f220000300800 */
[-C--:B------:R-:W-:Y:S01]  /*18a0*/  FFMA R44, R30, R17.reuse, R44 ;  /* 0x000000111e2c7223 */ /* 0x080fe2000000002c */
[-C--:B------:R-:W-:Y:S01]  /*18b0*/  FFMA R43, R33, R17.reuse, R43 ;  /* 0x00000011212b7223 */ /* 0x080fe2000000002b */
[----:B---3--:R-:W-:-:S03]  /*18c0*/  FFMA R41, R32, R17, R41 ;  /* 0x0000001120297223 */ /* 0x008fc60000000029 */
[----:B------:R-:W-:Y:S04]  /*18d0*/  STL [R1+0x84], R44 ;  /* 0x0000842c01007387 */ /* 0x000fe80000100800 */
[----:B------:R-:W-:Y:S04]  /*18e0*/  STL [R1+0x4], R43 ;  /* 0x0000042b01007387 */ /* 0x000fe80000100800 */
[----:B------:R0:W-:Y:S04]  /*18f0*/  STL [R1+0x104], R41 ;  /* 0x0001042901007387 */ /* 0x0001e80000100800 */
[----:B0-----:R-:W3:Y:S01]  /*1900*/  LDL.LU R41, [R1+0x90] ;  /* 0x0000900001297983 */ /* 0x001ee20000300800 */
[-C--:B--2---:R-:W-:Y:S01]  /*1910*/  FFMA R28, R30, R18.reuse, R28 ;  /* 0x000000121e1c7223 */ /* 0x084fe2000000001c */
[----:B------:R-:W-:-:S04]  /*1920*/  FFMA R29, R33, R18, R29 ;  /* 0x00000012211d7223 */ /* 0x000fc8000000001d */
[----:B------:R0:W-:Y:S04]  /*1930*/  STL [R1+0x88], R28 ;  /* 0x0000881c01007387 */ /* 0x0001e80000100800 */
[----:B0-----:R-:W2:Y:S04]  /*1940*/  LDL.LU R28, [R1+0x10] ;  /* 0x00001000011c7983 */ /* 0x001ea80000300800 */
[----:B------:R0:W-:Y:S04]  /*1950*/  STL [R1+0x8], R29 ;  /* 0x0000081d01007387 */ /* 0x0001e80000100800 */
[----:B0-----:R-:W2:Y:S01]  /*1960*/  LDL.LU R29, [R1+0x110] ;  /* 0x00011000011d7983 */ /* 0x001ea20000300800 */
[----:B------:R-:W-:-:S03]  /*1970*/  FFMA R42, R32, R18, R42 ;  /* 0x00000012202a7223 */ /* 0x000fc6000000002a */
[----:B------:R-:W2:Y:S04]  /*1980*/  LDL.LU R45, [R1+0x14] ;  /* 0x00001400012d7983 */ /* 0x000ea80000300800 */
[----:B------:R0:W-:Y:S04]  /*1990*/  STL [R1+0x108], R42 ;  /* 0x0001082a01007387 */ /* 0x0001e80000100800 */
[----:B------:R-:W2:Y:S01]  /*19a0*/  LDL.LU R44, [R1+0x114] ;  /* 0x00011400012c7983 */ /* 0x000ea20000300800 */
[C---:B------:R-:W-:Y:S01]  /*19b0*/  FFMA R4, R31.reuse, R17, R4 ;  /* 0x000000111f047223 */ /* 0x040fe20000000004 */
[C---:B------:R-:W-:Y:S01]  /*19c0*/  FFMA R3, R31.reuse, R18, R3 ;  /* 0x000000121f037223 */ /* 0x040fe20000000003 */
[-C--:B------:R-:W-:Y:S01]  /*19d0*/  FFMA R2, R31, R19.reuse, R2 ;  /* 0x000000131f027223 */ /* 0x080fe20000000002 */
[----:B----4-:R-:W-:-:S05]  /*19e0*/  FFMA R27, R30, R19, R27 ;  /* 0x000000131e1b7223 */ /* 0x010fca000000001b */
[----:B------:R1:W-:Y:S04]  /*19f0*/  STL [R1+0x8c], R27 ;  /* 0x00008c1b01007387 */ /* 0x0003e80000100800 */
[----:B------:R-:W4:Y:S04]  /*1a00*/  LDL.LU R43, [R1+0x98] ;  /* 0x00009800012b7983 */ /* 0x000f280000300800 */
[----:B0-----:R-:W4:Y:S04]  /*1a10*/  LDL.LU R42, [R1+0x18] ;  /* 0x00001800012a7983 */ /* 0x001f280000300800 */
[----:B-1----:R-:W4:Y:S01]  /*1a20*/  LDL.LU R27, [R1+0x118] ;  /* 0x00011800011b7983 */ /* 0x002f220000300800 */
[----:B------:R-:W-:-:S05]  /*1a30*/  FFMA R26, R33, R19, R26 ;  /* 0x00000013211a7223 */ /* 0x000fca000000001a */
[----:B------:R0:W-:Y:S01]  /*1a40*/  STL [R1+0xc], R26 ;  /* 0x00000c1a01007387 */ /* 0x0001e20000100800 */
[----:B------:R-:W-:-:S03]  /*1a50*/  FFMA R16, R32, R19, R16 ;  /* 0x0000001320107223 */ /* 0x000fc60000000010 */
[----:B0-----:R-:W4:Y:S04]  /*1a60*/  LDL.LU R26, [R1+0x9c] ;  /* 0x00009c00011a7983 */ /* 0x001f280000300800 */
[----:B------:R-:W-:Y:S04]  /*1a70*/  STL [R1+0x10c], R16 ;  /* 0x00010c1001007387 */ /* 0x000fe80000100800 */
[----:B------:R-:W3:Y:S02]  /*1a80*/  LDS.128 R16, [R37+0x60] ;  /* 0x0000600025107984 */ /* 0x000ee40000000c00 */
[-C--:B---3--:R-:W-:Y:S01]  /*1a90*/  FFMA R41, R30, R16.reuse, R41 ;  /* 0x000000101e297223 */ /* 0x088fe20000000029 */
[----:B-----5:R-:W-:-:S04]  /*1aa0*/  FFMA R0, R31, R16, R0 ;  /* 0x000000101f007223 */ /* 0x020fc80000000000 */
[----:B------:R0:W-:Y:S04]  /*1ab0*/  STL [R1+0x90], R41 ;  /* 0x0000902901007387 */ /* 0x0001e80000100800 */
[----:B0-----:R-:W3:Y:S01]  /*1ac0*/  LDL.LU R41, [R1+0x164] ;  /* 0x0001640001297983 */ /* 0x001ee20000300800 */
[----:B--2---:R-:W-:-:S05]  /*1ad0*/  FFMA R28, R16, R33, R28 ;  /* 0x00000021101c7223 */ /* 0x004fca000000001c */
[----:B------:R0:W-:Y:S01]  /*1ae0*/  STL [R1+0x10], R28 ;  /* 0x0000101c01007387 */ /* 0x0001e20000100800 */
[----:B------:R-:W-:-:S03]  /*1af0*/  FFMA R29, R16, R32, R29 ;  /* 0x00000020101d7223 */ /* 0x000fc6000000001d */
[----:B0-----:R-:W2:Y:S04]  /*1b00*/  LDL.LU R28, [R1+0x1c] ;  /* 0x00001c00011c7983 */ /* 0x001ea80000300800 */
[----:B------:R-:W3:Y:S04]  /*1b10*/  LDL.LU R16, [R1+0x94] ;  /* 0x0000940001107983 */ /* 0x000ee80000300800 */
[----:B------:R0:W-:Y:S04]  /*1b20*/  STL [R1+0x110], R29 ;  /* 0x0001101d01007387 */ /* 0x0001e80000100800 */
[----:B0-----:R-:W2:Y:S01]  /*1b30*/  LDL.LU R29, [R1+0x11c] ;  /* 0x00011c00011d7983 */ /* 0x001ea20000300800 */
[CC--:B------:R-:W-:Y:S01]  /*1b40*/  FFMA R45, R33.reuse, R17.reuse, R45 ;  /* 0x00000011212d7223 */ /* 0x0c0fe2000000002d */
[----:B------:R-:W-:Y:S01]  /*1b50*/  FFMA R44, R32, R17, R44 ;  /* 0x00000011202c7223 */ /* 0x000fe2000000002c */
[-C--:B----4-:R-:W-:Y:S01]  /*1b60*/  FFMA R43, R30, R18.reuse, R43 ;  /* 0x000000121e2b7223 */ /* 0x090fe2000000002b */
[-C--:B------:R-:W-:Y:S01]  /*1b70*/  FFMA R42, R33, R18.reuse, R42 ;  /* 0x00000012212a7223 */ /* 0x080fe2000000002a */
[----:B------:R-:W-:Y:S01]  /*1b80*/  FFMA R27, R32, R18, R27 ;  /* 0x00000012201b7223 */ /* 0x000fe2000000001b */
[C---:B------:R-:W-:Y:S01]  /*1b90*/  FFMA R26, R30.reuse, R19, R26 ;  /* 0x000000131e1a7223 */ /* 0x040fe2000000001a */
[----:B---3--:R-:W-:-:S05]  /*1ba0*/  FFMA R16, R30, R17, R16 ;  /* 0x000000111e107223 */ /* 0x008fca0000000010 */
[----:B------:R-:W-:Y:S04]  /*1bb0*/  STL [R1+0x94], R16 ;  /* 0x0000941001007387 */ /* 0x000fe80000100800 */
[----:B------:R0:W-:Y:S04]  /*1bc0*/  STL [R1+0x14], R45 ;  /* 0x0000142d01007387 */ /* 0x0001e80000100800 */
[----:B------:R-:W-:Y:S04]  /*1bd0*/  STL [R1+0x114], R44 ;  /* 0x0001142c01007387 */ /* 0x000fe80000100800 */
[----:B------:R-:W-:Y:S04]  /*1be0*/  STL [R1+0x98], R43 ;  /* 0x0000982b01007387 */ /* 0x000fe80000100800 */
[----:B------:R-:W-:Y:S04]  /*1bf0*/  STL [R1+0x18], R42 ;  /* 0x0000182a01007387 */ /* 0x000fe80000100800 */
[----:B0-----:R-:W3:Y:S04]  /*1c00*/  LDL.LU R45, [R1+0xa0] ;  /* 0x0000a000012d7983 */ /* 0x001ee80000300800 */
[----:B------:R-:W-:Y:S04]  /*1c10*/  STL [R1+0x118], R27 ;  /* 0x0001181b01007387 */ /* 0x000fe80000100800 */
[----:B------:R0:W-:Y:S01]  /*1c20*/  STL [R1+0x9c], R26 ;  /* 0x00009c1a01007387 */ /* 0x0001e20000100800 */
[----:B--2---:R-:W-:-:S03]  /*1c30*/  FFMA R28, R33, R19, R28 ;  /* 0x00000013211c7223 */ /* 0x004fc6000000001c */
[----:B0-----:R-:W2:Y:S04]  /*1c40*/  LDL.LU R26, [R1+0xa4] ;  /* 0x0000a400011a7983 */ /* 0x001ea80000300800 */
[----:B------:R-:W4:Y:S04]  /*1c50*/  LDL.LU R44, [R1+0xa8] ;  /* 0x0000a800012c7983 */ /* 0x000f280000300800 */
[----:B------:R-:W4:Y:S04]  /*1c60*/  LDL.LU R27, [R1+0xac] ;  /* 0x0000ac00011b7983 */ /* 0x000f280000300800 */
[----:B------:R-:W4:Y:S04]  /*1c70*/  LDL.LU R43, [R1+0x20] ;  /* 0x00002000012b7983 */ /* 0x000f280000300800 */
[----:B------:R0:W-:Y:S04]  /*1c80*/  STL [R1+0x1c], R28 ;  /* 0x00001c1c01007387 */ /* 0x0001e80000100800 */
[----:B0-----:R-:W4:Y:S01]  /*1c90*/  LDL.LU R28, [R1+0x120] ;  /* 0x00012000011c7983 */ /* 0x001f220000300800 */
[C---:B------:R-:W-:Y:S01]  /*1ca0*/  FFMA R34, R31.reuse, R17, R34 ;  /* 0x000000111f227223 */ /* 0x040fe20000000022 */
[C---:B------:R-:W-:Y:S01]  /*1cb0*/  FFMA R35, R31.reuse, R18, R35 ;  /* 0x000000121f237223 */ /* 0x040fe20000000023 */
[CC--:B------:R-:W-:Y:S01]  /*1cc0*/  FFMA R36, R31.reuse, R19.reuse, R36 ;  /* 0x000000131f247223 */ /* 0x0c0fe20000000024 */
[----:B------:R-:W-:Y:S01]  /*1cd0*/  FFMA R29, R32, R19, R29 ;  /* 0x00000013201d7223 */ /* 0x000fe2000000001d */
[----:B------:R-:W4:Y:S04]  /*1ce0*/  LDL.LU R42, [R1+0x24] ;  /* 0x00002400012a7983 */ /* 0x000f280000300800 */
[----:B------:R-:W0:Y:S04]  /*1cf0*/  LDS.128 R16, [R37+0x70] ;  /* 0x0000700025107984 */ /* 0x000e280000000c00 */
[----:B------:R1:W-:Y:S04]  /*1d00*/  STL [R1+0x11c], R29 ;  /* 0x00011c1d01007387 */ /* 0x0003e80000100800 */
[----:B-1----:R-:W4:Y:S04]  /*1d10*/  LDL.LU R29, [R1+0x124] ;  /* 0x00012400011d7983 */ /* 0x002f280000300800 */
[----:B------:R-:W4:Y:S01]  /*1d20*/  LDL.LU R37, [R1+0x128] ;  /* 0x0001280001257983 */ /* 0x000f220000300800 */
[C---:B0-----:R-:W-:Y:S01]  /*1d30*/  FFMA R38, R31.reuse, R16, R38 ;  /* 0x000000101f267223 */ /* 0x041fe20000000026 */
[C---:B------:R-:W-:Y:S01]  /*1d40*/  FFMA R39, R31.reuse, R17, R39 ;  /* 0x000000111f277223 */ /* 0x040fe20000000027 */
[C---:B------:R-:W-:Y:S01]  /*1d50*/  FFMA R40, R31.reuse, R18, R40 ;  /* 0x000000121f287223 */ /* 0x040fe20000000028 */
[----:B------:R-:W-:-:S02]  /*1d60*/  FFMA R41, R31, R19, R41 ;  /* 0x000000131f297223 */ /* 0x000fc40000000029 */
[----:B------:R-:W4:Y:S01]  /*1d70*/  LDL.LU R31, [R1+0x12c] ;  /* 0x00012c00011f7983 */ /* 0x000f220000300800 */
[----:B---3--:R-:W-:-:S05]  /*1d80*/  FFMA R45, R30, R16, R45 ;  /* 0x000000101e2d7223 */ /* 0x008fca000000002d */
[----:B------:R0:W-:Y:S04]  /*1d90*/  STL [R1+0xa0], R45 ;  /* 0x0000a02d01007387 */ /* 0x0001e80000100800 */
[----:B0-----:R1:W5:Y:S01]  /*1da0*/  LDL.LU R45, [R1+0x160] ;  /* 0x00016000012d7983 */ /* 0x0013620000300800 */
[C---:B--2---:R-:W-:Y:S01]  /*1db0*/  FFMA R26, R30.reuse, R17, R26 ;  /* 0x000000111e1a7223 */ /* 0x044fe2000000001a */
[----:B----4-:R-:W-:-:S04]  /*1dc0*/  FFMA R44, R30, R18, R44 ;  /* 0x000000121e2c7223 */ /* 0x010fc8000000002c */
[----:B------:R0:W-:Y:S01]  /*1dd0*/  STL [R1+0xa4], R26 ;  /* 0x0000a41a01007387 */ /* 0x0001e20000100800 */
[----:B------:R-:W-:Y:S01]  /*1de0*/  FFMA R27, R30, R19, R27 ;  /* 0x000000131e1b7223 */ /* 0x000fe2000000001b */
[C---:B------:R-:W-:Y:S02]  /*1df0*/  FFMA R43, R16.reuse, R33, R43 ;  /* 0x00000021102b7223 */ /* 0x040fe4000000002b */
[----:B0-----:R1:W5:Y:S04]  /*1e00*/  LDL.LU R26, [R1+0x15c] ;  /* 0x00015c00011a7983 */ /* 0x0013680000300800 */
[----:B------:R0:W-:Y:S01]  /*1e10*/  STL [R1+0xa8], R44 ;  /* 0x0000a82c01007387 */ /* 0x0001e20000100800 */
[----:B------:R-:W-:-:S03]  /*1e20*/  FFMA R28, R16, R32, R28 ;  /* 0x00000020101c7223 */ /* 0x000fc6000000001c */
[----:B0-----:R1:W5:Y:S04]  /*1e30*/  LDL.LU R44, [R1+0x158] ;  /* 0x00015800012c7983 */ /* 0x0013680000300800 */
[----:B------:R0:W-:Y:S04]  /*1e40*/  STL [R1+0xac], R27 ;  /* 0x0000ac1b01007387 */ /* 0x0001e80000100800 */
[----:B0-----:R1:W5:Y:S04]  /*1e50*/  LDL.LU R27, [R1+0x154] ;  /* 0x00015400011b7983 */ /* 0x0013680000300800 */
[----:B------:R-:W2:Y:S04]  /*1e60*/  LDL.LU R30, [R1+0x2c] ;  /* 0x00002c00011e7983 */ /* 0x000ea80000300800 */
[----:B------:R0:W-:Y:S04]  /*1e70*/  STL [R1+0x20], R43 ;  /* 0x0000202b01007387 */ /* 0x0001e80000100800 */
[----:B0-----:R1:W5:Y:S04]  /*1e80*/  LDL.LU R43, [R1+0x150] ;  /* 0x00015000012b7983 */ /* 0x0013680000300800 */
[----:B------:R0:W-:Y:S04]  /*1e90*/  STL [R1+0x120], R28 ;  /* 0x0001201c01007387 */ /* 0x0001e80000100800 */
[----:B0-----:R1:W5:Y:S04]  /*1ea0*/  LDL.LU R28, [R1+0x14c] ;  /* 0x00014c00011c7983 */ /* 0x0013680000300800 */
[----:B------:R-:W3:Y:S01]  /*1eb0*/  LDL.LU R16, [R1+0x28] ;  /* 0x0000280001107983 */ /* 0x000ee20000300800 */
[-C--:B------:R-:W-:Y:S01]  /*1ec0*/  FFMA R42, R33, R17.reuse, R42 ;  /* 0x00000011212a7223 */ /* 0x080fe2000000002a */
[C---:B------:R-:W-:Y:S01]  /*1ed0*/  FFMA R29, R32.reuse, R17, R29 ;  /* 0x00000011201d7223 */ /* 0x040fe2000000001d */
[C---:B------:R-:W-:Y:S01]  /*1ee0*/  FFMA R37, R32.reuse, R18, R37 ;  /* 0x0000001220257223 */ /* 0x040fe20000000025 */
[----:B------:R-:W-:-:S02]  /*1ef0*/  FFMA R31, R32, R19, R31 ;  /* 0x00000013201f7223 */ /* 0x000fc4000000001f */
[----:B------:R0:W-:Y:S04]  /*1f00*/  STL [R1+0x24], R42 ;  /* 0x0000242a01007387 */ /* 0x0001e80000100800 */
[----:B0-----:R1:W5:Y:S04]  /*1f10*/  LDL.LU R42, [R1+0x148] ;  /* 0x00014800012a7983 */ /* 0x0013680000300800 */
[----:B------:R0:W-:Y:S04]  /*1f20*/  STL [R1+0x124], R29 ;  /* 0x0001241d01007387 */ /* 0x0001e80000100800 */
[----:B0-----:R1:W5:Y:S01]  /*1f30*/  LDL.LU R29, [R1+0x144] ;  /* 0x00014400011d7983 */ /* 0x0013620000300800 */
[----:B------:R-:W-:-:S02]  /*1f40*/  UPLOP3.LUT UP1, UPT, UPT, UPT, UP0, 0x80, 0x8 ;  /* 0x000000000008789c */ /* 0x000fc40003f2f000 */
[----:B------:R-:W-:Y:S01]  /*1f50*/  UPLOP3.LUT UP0, UPT, UPT, UPT, UPT, 0x40, 0x4 ;  /* 0x000000000004789c */ /* 0x000fe20003f0e870 */
[C---:B--2---:R-:W-:Y:S01]  /*1f60*/  FFMA R30, R33.reuse, R19, R30 ;  /* 0x00000013211e7223 */ /* 0x044fe2000000001e */
[----:B---3--:R-:W-:-:S05]  /*1f70*/  FFMA R16, R33, R18, R16 ;  /* 0x0000001221107223 */ /* 0x008fca0000000010 */
[----:B------:R-:W-:Y:S04]  /*1f80*/  STL [R1+0x28], R16 ;  /* 0x0000281001007387 */ /* 0x000fe80000100800 */
[----:B------:R0:W-:Y:S04]  /*1f90*/  STL [R1+0x128], R37 ;  /* 0x0001282501007387 */ /* 0x0001e80000100800 */
[----:B------:R1:W-:Y:S04]  /*1fa0*/  STL [R1+0x2c], R30 ;  /* 0x00002c1e01007387 */ /* 0x0003e80000100800 */
[----:B------:R1:W-:Y:S01]  /*1fb0*/  STL [R1+0x12c], R31 ;  /* 0x00012c1f01007387 */ /* 0x0003e20000100800 */
[----:B0-----:R-:W-:Y:S01]  /*1fc0*/  MOV R37, 0x1 ;  /* 0x0000000100257802 */ /* 0x001fe20000000f00 */
[----:B------:R-:W-:Y:S06]  /*1fd0*/  BRA.U UP1, `(.L_x_0) ;  /* 0xffffffe901f87547 */ /* 0x000fec000b83ffff */
[----:B------:R-:W2:Y:S02]  /*1fe0*/  LDL.LU R16, [R1+0x138] ;  /* 0x0001380001107983 */ /* 0x000ea40000300800 */
[----:B--2---:R-:W-:-:S04]  /*1ff0*/  IADD3 R16, PT, PT, R16, 0x1, RZ ;  /* 0x0000000110107810 */ /* 0x004fc80007ffe0ff */
[----:B------:R-:W-:Y:S01]  /*2000*/  ISETP.NE.AND P0, PT, R16, 0x4, PT ;  /* 0x000000041000780c */ /* 0x000fe20003f05270 */
[----:B------:R0:W-:-:S12]  /*2010*/  STL [R1+0x138], R16 ;  /* 0x0001381001007387 */ /* 0x0001d80000100800 */
[----:B0-----:R-:W-:Y:S05]  /*2020*/  @P0 BRA `(.L_x_1) ;  /* 0xffffffe800a00947 */ /* 0x001fea000383ffff */
[----:B------:R-:W-:Y:S05]  /*2030*/  @P1 BRA `(.L_x_2) ;  /* 0xffffffe400cc1947 */ /* 0x000fea000383ffff */
[----:B------:R1:W-:Y:S04]  /*2040*/  STL [R1+0x144], R31 ;  /* 0x0001441f01007387 */ /* 0x0003e80000100800 */
[----:B-1----:R-:W2:Y:S04]  /*2050*/  LDL.LU R31, [R1+0x30] ;  /* 0x00003000011f7983 */ /* 0x002ea80000300800 */
[----:B------:R-:W3:Y:S01]  /*2060*/  LDL.LU R33, [R1+0x34] ;  /* 0x0000340001217983 */ /* 0x000ee20000300800 */
[----:B------:R-:W0:Y:S01]  /*2070*/  S2R R18, SR_CTAID.X ;  /* 0x0000000000127919 */ /* 0x000e220000002500 */
[----:B------:R-:W1:Y:S02]  /*2080*/  S2R R19, SR_TID.X ;  /* 0x0000000000137919 */ /* 0x000e640000002100 */
[----:B------:R-:W4:Y:S04]  /*2090*/  LDL.LU R37, [R1+0x50] ;  /* 0x0000500001257983 */ /* 0x000f280000300800 */
[----:B------:R-:W4:Y:S01]  /*20a0*/  LDL.LU R32, [R1+0x54] ;  /* 0x0000540001207983 */ /* 0x000f220000300800 */
[----:B0-----:R-:W-:-:S02]  /*20b0*/  SHF.L.U32 R16, R18, 0x11, RZ ;  /* 0x0000001112107819 */ /* 0x001fc400000006ff */
[C---:B-1----:R-:W-:Y:S02]  /*20c0*/  SHF.L.U32 R17, R19.reuse, 0x8, RZ ;  /* 0x0000000813117819 */ /* 0x042fe400000006ff */
[----:B------:R-:W-:Y:S02]  /*20d0*/  LOP3.LUT R16, R16, 0x7ff80000, RZ, 0xc0, !PT ;  /* 0x7ff8000010107812 */ /* 0x000fe400078ec0ff */
[----:B------:R-:W-:Y:S02]  /*20e0*/  SHF.L.U32 R19, R19, 0x5, RZ ;  /* 0x0000000513137819 */ /* 0x000fe400000006ff */
[----:B------:R-:W-:Y:S02]  /*20f0*/  LOP3.LUT R16, R16, 0x3e000, R17, 0xf8, !PT ;  /* 0x0003e00010107812 */ /* 0x000fe400078ef811 */
[----:B------:R-:W-:Y:S02]  /*2100*/  SHF.L.U32 R17, R18, 0xa, RZ ;  /* 0x0000000a12117819 */ /* 0x000fe400000006ff */
[----:B------:R-:W-:-:S02]  /*2110*/  LOP3.LUT R19, R19, 0x3e0, RZ, 0xc0, !PT ;  /* 0x000003e013137812 */ /* 0x000fc400078ec0ff */
[----:B------:R-:W-:-:S04]  /*2120*/  LOP3.LUT R16, R16, 0xc00, R17, 0xf8, !PT ;  /* 0x00000c0010107812 */ /* 0x000fc800078ef811 */
[----:B------:R-:W-:Y:S02]  /*2130*/  LOP3.LUT R16, R16, R19, RZ, 0xfc, !PT ;  /* 0x0000001310107212 */ /* 0x000fe400078efcff */
[----:B------:R-:W0:Y:S03]  /*2140*/  LDC.64 R18, c[0x0][0x390] ;  /* 0x0000e400ff127b82 */ /* 0x000e260000000a00 */
[----:B0-----:R-:W-:Y:S02]  /*2150*/  IMAD.WIDE.U32 R16, R16, 0x4, R18 ;  /* 0x0000000410107825 */ /* 0x001fe400078e0012 */
[----:B------:R-:W4:Y:S04]  /*2160*/  LDL.LU R18, [R1+0x48] ;  /* 0x0000480001127983 */ /* 0x000f280000300800 */
[----:B------:R-:W4:Y:S04]  /*2170*/  LDL.LU R19, [R1+0x4c] ;  /* 0x00004c0001137983 */ /* 0x000f280000300800 */
[----:B-----5:R0:W-:Y:S04]  /*2180*/  STG.E desc[UR6][R16.64], R29 ;  /* 0x0000001d10007986 */ /* 0x0201e8000c101906 */
[----:B------:R-:W-:Y:S04]  /*2190*/  STG.E desc[UR6][R16.64+0x4], R28 ;  /* 0x0000041c10007986 */ /* 0x000fe8000c101906 */
[----:B------:R-:W-:Y:S04]  /*21a0*/  STG.E desc[UR6][R16.64+0x8], R27 ;  /* 0x0000081b10007986 */ /* 0x000fe8000c101906 */
[----:B0-----:R-:W4:Y:S04]  /*21b0*/  LDL.LU R29, [R1+0x40] ;  /* 0x00004000011d7983 */ /* 0x001f280000300800 */
[----:B--2---:R0:W-:Y:S04]  /*21c0*/  STG.E desc[UR6][R16.64+0x100000], R31 ;  /* 0x1000001f10007986 */ /* 0x0041e8000c101906 */
[----:B---3--:R1:W-:Y:S04]  /*21d0*/  STG.E desc[UR6][R16.64+0x100004], R33 ;  /* 0x1000042110007986 */ /* 0x0083e8000c101906 */
[----:B0-----:R-:W2:Y:S04]  /*21e0*/  LDL.LU R31, [R1+0x144] ;  /* 0x00014400011f7983 */ /* 0x001ea80000300800 */
[----:B------:R-:W3:Y:S04]  /*21f0*/  LDL.LU R28, [R1+0x3c] ;  /* 0x00003c00011c7983 */ /* 0x000ee80000300800 */
[----:B-1----:R-:W2:Y:S04]  /*2200*/  LDL.LU R33, [R1+0x5c] ;  /* 0x00005c0001217983 */ /* 0x002ea80000300800 */
[----:B------:R-:W4:Y:S04]  /*2210*/  LDL.LU R27, [R1+0x38] ;  /* 0x00003800011b7983 */ /* 0x000f280000300800 */
[----:B------:R-:W-:Y:S04]  /*2220*/  STG.E desc[UR6][R16.64+0xc], R26 ;  /* 0x00000c1a10007986 */ /* 0x000fe8000c101906 */
[----:B------:R-:W-:Y:S04]  /*2230*/  STG.E desc[UR6][R16.64+0x10], R25 ;  /* 0x0000101910007986 */ /* 0x000fe8000c101906 */
[----:B---3--:R-:W-:Y:S04]  /*2240*/  STG.E desc[UR6][R16.64+0x10000c], R28 ;  /* 0x10000c1c10007986 */ /* 0x008fe8000c101906 */
[----:B----4-:R0:W-:Y:S04]  /*2250*/  STG.E desc[UR6][R16.64+0x100008], R27 ;  /* 0x1000081b10007986 */ /* 0x0101e8000c101906 */
[----:B0-----:R-:W3:Y:S04]  /*2260*/  LDL.LU R27, [R1+0x60] ;  /* 0x00006000011b7983 */ /* 0x001ee80000300800 */
[----:B------:R-:W4:Y:S04]  /*2270*/  LDL.LU R26, [R1+0x58] ;  /* 0x00005800011a7983 */ /* 0x000f280000300800 */
[----:B------:R-:W3:Y:S04]  /*2280*/  LDL.LU R28, [R1+0x68] ;  /* 0x00006800011c7983 */ /* 0x000ee80000300800 */
[----:B------:R-:W3:Y:S04]  /*2290*/  LDL.LU R25, [R1+0x44] ;  /* 0x0000440001197983 */ /* 0x000ee80000300800 */
[----:B------:R0:W-:Y:S04]  /*22a0*/  STG.E desc[UR6][R16.64+0x100010], R29 ;  /* 0x1000101d10007986 */ /* 0x0001e8000c101906 */
[----:B------:R1:W-:Y:S04]  /*22b0*/  STG.E desc[UR6][R16.64+0x14], R24 ;  /* 0x0000141810007986 */ /* 0x0003e8000c101906 */
[----:B------:R2:W-:Y:S04]  /*22c0*/  STG.E desc[UR6][R16.64+0x18], R23 ;  /* 0x0000181710007986 */ /* 0x0005e8000c101906 */
[----:B0-----:R-:W3:Y:S04]  /*22d0*/  LDL.LU R29, [R1+0x6c] ;  /* 0x00006c00011d7983 */ /* 0x001ee80000300800 */
[----:B-1----:R-:W3:Y:S04]  /*22e0*/  LDL.LU R24, [R1+0x70] ;  /* 0x0000700001187983 */ /* 0x002ee80000300800 */
[----:B--2---:R-:W2:Y:S04]  /*22f0*/  LDL.LU R23, [R1+0x64] ;  /* 0x0000640001177983 */ /* 0x004ea80000300800 */
[----:B------:R0:W-:Y:S04]  /*2300*/  STG.E desc[UR6][R16.64+0x100018], R18 ;  /* 0x1000181210007986 */ /* 0x0001e8000c101906 */
[----:B------:R1:W-:Y:S04]  /*2310*/  STG.E desc[UR6][R16.64+0x10001c], R19 ;  /* 0x10001c1310007986 */ /* 0x0003e8000c101906 */
[----:B------:R-:W-:Y:S04]  /*2320*/  STG.E desc[UR6][R16.64+0x100020], R37 ;  /* 0x1000202510007986 */ /* 0x000fe8000c101906 */
[----:B0-----:R-:W2:Y:S04]  /*2330*/  LDL.LU R18, [R1+0x74] ;  /* 0x0000740001127983 */ /* 0x001ea80000300800 */
[----:B-1----:R-:W2:Y:S04]  /*2340*/  LDL.LU R19, [R1+0x78] ;  /* 0x0000780001137983 */ /* 0x002ea80000300800 */
[----:B------:R-:W-:Y:S04]  /*2350*/  STG.E desc[UR6][R16.64+0x100024], R32 ;  /* 0x1000242010007986 */ /* 0x000fe8000c101906 */
[----:B------:R-:W-:Y:S04]  /*2360*/  STG.E desc[UR6][R16.64+0x10002c], R33 ;  /* 0x10002c2110007986 */ /* 0x000fe8000c101906 */
[----:B----4-:R-:W-:Y:S04]  /*2370*/  STG.E desc[UR6][R16.64+0x100028], R26 ;  /* 0x1000281a10007986 */ /* 0x010fe8000c101906 */
[----:B---3--:R0:W-:Y:S04]  /*2380*/  STG.E desc[UR6][R16.64+0x100014], R25 ;  /* 0x1000141910007986 */ /* 0x0081e8000c101906 */
[----:B0-----:R-:W3:Y:S04]  /*2390*/  LDL.LU R25, [R1+0x7c] ;  /* 0x00007c0001197983 */ /* 0x001ee80000300800 */
[----:B------:R-:W4:Y:S04]  /*23a0*/  LDL.LU R37, [R1+0x80] ;  /* 0x0000800001257983 */ /* 0x000f280000300800 */
[----:B------:R-:W3:Y:S04]  /*23b0*/  LDL.LU R32, [R1+0x84] ;  /* 0x0000840001207983 */ /* 0x000ee80000300800 */
        /* <DEDUP_REMOVED lines=13> */
[----:B----4-:R0:W-:Y:S04]  /*2490*/  STG.E desc[UR6][R16.64+0x100050], R37 ;  /* 0x1000502510007986 */ /* 0x0101e8000c101906 */
[----:B---3--:R1:W-:Y:S04]  /*24a0*/  STG.E desc[UR6][R16.64+0x100054], R32 ;  /* 0x1000542010007986 */ /* 0x0083e8000c101906 */
[----:B0-----:R-:W3:Y:S04]  /*24b0*/  LDL.LU R37, [R1+0xa4] ;  /* 0x0000a40001257983 */ /* 0x001ee80000300800 */
[----:B-1----:R-:W4:Y:S04]  /*24c0*/  LDL.LU R32, [R1+0xa8] ;  /* 0x0000a80001207983 */ /* 0x002f280000300800 */
[----:B------:R-:W4:Y:S04]  /*24d0*/  LDL.LU R20, [R1+0xac] ;  /* 0x0000ac0001147983 */ /* 0x000f280000300800 */
[----:B------:R0:W-:Y:S04]  /*24e0*/  STG.E desc[UR6][R16.64+0x10005c], R33 ;  /* 0x10005c2110007986 */ /* 0x0001e8000c101906 */
[----:B0-----:R-:W4:Y:S04]  /*24f0*/  LDL.LU R33, [R1+0xb0] ;  /* 0x0000b00001217983 */ /* 0x001f280000300800 */
[----:B------:R0:W-:Y:S04]  /*2500*/  STG.E desc[UR6][R16.64+0x20], R21 ;  /* 0x0000201510007986 */ /* 0x0001e8000c101906 */
[----:B------:R1:W-:Y:S04]  /*2510*/  STG.E desc[UR6][R16.64+0x1c], R22 ;  /* 0x00001c1610007986 */ /* 0x0003e8000c101906 */
[----:B------:R2:W-:Y:S04]  /*2520*/  STG.E desc[UR6][R16.64+0x100034], R23 ;  /* 0x1000341710007986 */ /* 0x0005e8000c101906 */
[----:B0-----:R-:W4:Y:S04]  /*2530*/  LDL.LU R21, [R1+0xb4] ;  /* 0x0000b40001157983 */ /* 0x001f280000300800 */
[----:B-1----:R-:W4:Y:S04]  /*2540*/  LDL.LU R22, [R1+0xb8] ;  /* 0x0000b80001167983 */ /* 0x002f280000300800 */
[----:B------:R0:W-:Y:S04]  /*2550*/  STG.E desc[UR6][R16.64+0x100040], R24 ;  /* 0x1000401810007986 */ /* 0x0001e8000c101906 */
[----:B--2---:R-:W2:Y:S04]  /*2560*/  LDL.LU R23, [R1+0xbc] ;  /* 0x0000bc0001177983 */ /* 0x004ea80000300800 */
[----:B------:R1:W-:Y:S04]  /*2570*/  STG.E desc[UR6][R16.64+0x10004c], R25 ;  /* 0x10004c1910007986 */ /* 0x0003e8000c101906 */
[----:B0-----:R-:W2:Y:S04]  /*2580*/  LDL.LU R24, [R1+0xc0] ;  /* 0x0000c00001187983 */ /* 0x001ea80000300800 */
[----:B------:R0:W-:Y:S04]  /*2590*/  STG.E desc[UR6][R16.64+0x100058], R26 ;  /* 0x1000581a10007986 */ /* 0x0001e8000c101906 */
[----:B-1----:R-:W2:Y:S04]  /*25a0*/  LDL.LU R25, [R1+0xc4] ;  /* 0x0000c40001197983 */ /* 0x002ea80000300800 */
        /* <DEDUP_REMOVED lines=10> */
[----:B-1----:R-:W2:Y:S04]  /*2650*/  LDL.LU R19, [R1+0xdc] ;  /* 0x0000dc0001137983 */ /* 0x002ea80000300800 */
[----:B---3--:R0:W-:Y:S04]  /*2660*/  STG.E desc[UR6][R16.64+0x100074], R37 ;  /* 0x1000742510007986 */ /* 0x0081e8000c101906 */
[----:B----4-:R1:W-:Y:S04]  /*2670*/  STG.E desc[UR6][R16.64+0x100078], R32 ;  /* 0x1000782010007986 */ /* 0x0103e8000c101906 */
[----:B0-----:R-:W3:Y:S04]  /*2680*/  LDL.LU R37, [R1+0xe0] ;  /* 0x0000e00001257983 */ /* 0x001ee80000300800 */
[----:B-1----:R-:W4:Y:S04]  /*2690*/  LDL.LU R32, [R1+0xe4] ;  /* 0x0000e40001207983 */ /* 0x002f280000300800 */
        /* <DEDUP_REMOVED lines=8> */
[----:B------:R-:W4:Y:S04]  /*2720*/  LDL.LU R6, [R1+0xf4] ;  /* 0x0000f40001067983 */ /* 0x000f280000300800 */
[----:B------:R1:W-:Y:S04]  /*2730*/  STG.E desc[UR6][R16.64+0x44], R8 ;  /* 0x0000440810007986 */ /* 0x0003e8000c101906 */
[----:B0-----:R-:W4:Y:S04]  /*2740*/  LDL.LU R7, [R1+0xf8] ;  /* 0x0000f80001077983 */ /* 0x001f280000300800 */
[----:B------:R0:W-:Y:S04]  /*2750*/  STG.E desc[UR6][R16.64+0x40], R9 ;  /* 0x0000400910007986 */ /* 0x0001e8000c101906 */
[----:B-1----:R-:W4:Y:S04]  /*2760*/  LDL.LU R8, [R1+0xfc] ;  /* 0x0000fc0001087983 */ /* 0x002f280000300800 */
[----:B------:R1:W-:Y:S04]  /*2770*/  STG.E desc[UR6][R16.64+0x3c], R10 ;  /* 0x00003c0a10007986 */ /* 0x0003e8000c101906 */
[----:B0-----:R-:W4:Y:S04]  /*2780*/  LDL.LU R9, [R1] ;  /* 0x0000000001097983 */ /* 0x001f280000300800 */
[----:B------:R0:W-:Y:S04]  /*2790*/  STG.E desc[UR6][R16.64+0x38], R11 ;  /* 0x0000380b10007986 */ /* 0x0001e8000c101906 */
[----:B-1----:R-:W4:Y:S04]  /*27a0*/  LDL.LU R10, [R1+0x100] ;  /* 0x00010000010a7983 */ /* 0x002f280000300800 */
[----:B------:R1:W-:Y:S04]  /*27b0*/  STG.E desc[UR6][R16.64+0x34], R12 ;  /* 0x0000340c10007986 */ /* 0x0003e8000c101906 */
[----:B0-----:R-:W4:Y:S04]  /*27c0*/  LDL.LU R11, [R1+0x4] ;  /* 0x00000400010b7983 */ /* 0x001f280000300800 */
        /* <DEDUP_REMOVED lines=12> */
[----:B--2---:R0:W-:Y:S04]  /*2890*/  STG.E desc[UR6][R16.64+0x10400c], R23 ;  /* 0x10400c1710007986 */ /* 0x0041e8000c101906 */
        /* <DEDUP_REMOVED lines=17> */
[----:B0-----:R-:W2:Y:S04]  /*29b0*/  LDL.LU R19, [R1+0x24] ;  /* 0x0000240001137983 */ /* 0x001ea80000300800 */
[----:B---3--:R0:W-:Y:S04]  /*29c0*/  STG.E desc[UR6][R16.64+0x104030], R37 ;  /* 0x1040302510007986 */ /* 0x0081e8000c101906 */
[----:B----4-:R1:W-:Y:S04]  /*29d0*/  STG.E desc[UR6][R16.64+0x104034], R32 ;  /* 0x1040342010007986 */ /* 0x0103e8000c101906 */
[----:B0-----:R-:W3:Y:S04]  /*29e0*/  LDL.LU R37, [R1+0x124] ;  /* 0x0001240001257983 */ /* 0x001ee80000300800 */
[----:B-1----:R-:W4:Y:S04]  /*29f0*/  LDL.LU R32, [R1+0x28] ;  /* 0x0000280001207983 */ /* 0x002f280000300800 */
[----:B------:R0:W-:Y:S04]  /*2a00*/  STG.E desc[UR6][R16.64+0x104038], R33 ;  /* 0x1040382110007986 */ /* 0x0001e8000c101906 */
[----:B0-----:R-:W4:Y:S04]  /*2a10*/  LDL.LU R33, [R1+0x128] ;  /* 0x0001280001217983 */ /* 0x001f280000300800 */
[----:B------:R-:W-:Y:S04]  /*2a20*/  STG.E desc[UR6][R16.64+0x58], R3 ;  /* 0x0000580310007986 */ /* 0x000fe8000c101906 */
        /* <DEDUP_REMOVED lines=43> */
[----:B--2---:R-:W-:Y:S04]  /*2ce0*/  STG.E desc[UR6][R16.64+0x104060], R22 ;  /* 0x1040601610007986 */ /* 0x004fe8000c101906 */
        /* <DEDUP_REMOVED lines=11> */
[----:B---3--:R-:W-:Y:S04]  /*2da0*/  STG.E desc[UR6][R16.64+0x104074], R37 ;  /* 0x1040742510007986 */ /* 0x008fe8000c101906 */
[----:B----4-:R-:W-:Y:S04]  /*2db0*/  STG.E desc[UR6][R16.64+0x4078], R32 ;  /* 0x0040782010007986 */ /* 0x010fe8000c101906 */
[----:B------:R-:W-:Y:S01]  /*2dc0*/  STG.E desc[UR6][R16.64+0x104078], R33 ;  /* 0x1040782110007986 */ /* 0x000fe2000c101906 */
[----:B------:R-:W-:Y:S05]  /*2dd0*/  EXIT ;  /* 0x000000000000794d */ /* 0x000fea0003800000 */
.L_x_3:
[----:B------:R-:W-:-:S00]  /*2de0*/  BRA `(.L_x_3) ;  /* 0xfffffffc00fc7947 */ /* 0x000fc0000383ffff */
[----:B------:R-:W-:-:S00]  /*2df0*/  NOP ;  /* 0x0000000000007918 */ /* 0x000fc00000000000 */
        /* <DEDUP_REMOVED lines=8> */
.L_x_4:


//--------------------- .nv.shared.mymatmul_kernel0 --------------------------
	.section	.nv.shared.mymatmul_kernel0,"aw",@nobits
	.sectionflags	@""
	.align	4
.nv.shared.mymatmul_kernel0:
	.zero		37888


//--------------------- .nv.shared.reserved.0     --------------------------
	.section	.nv.shared.reserved.0,"aw",@nobits
	.weak		__nv_reservedSMEM_offset_0_alias
	.size		__nv_reservedSMEM_offset_0_alias, 0, 64
	.other		__nv_reservedSMEM_offset_0_alias,@"STO_CUDA_RESERVED_SHARED STV_DEFAULT"
__nv_reservedSMEM_offset_0_alias:
	.zero		0
	.zero		64


//--------------------- .nv.constant0.mymatmul_kernel0 --------------------------
	.section	.nv.constant0.mymatmul_kernel0,"a",@progbits
	.sectionflags	@""
	.align	4
.nv.constant0.mymatmul_kernel0:
	.zero		920


//--------------------- SYMBOLS --------------------------

	.type		.nv.reservedSmem.offset0,@object
	.size		.nv.reservedSmem.offset0,0x4
	.type		.nv.reservedSmem.cap,@object
	.size		.nv.reservedSmem.cap,0x4
